







.version 5.0
.target sm_61
.address_size 64


.global .align 8 .b8 _ZTVSt9basic_iosIcSt11char_traitsIcEE[32];
.global .align 8 .b8 _ZTTSo[8];
.global .align 8 .b8 _ZTVSt15basic_streambufIcSt11char_traitsIcEE[128];
.global .align 8 .b8 _ZTVNSt7__cxx1115basic_stringbufIcSt11char_traitsIcESaIcEEE[128];
.global .align 8 .b8 _ZTTNSt7__cxx1119basic_ostringstreamIcSt11char_traitsIcESaIcEEE[8];
.global .align 8 .b8 _ZTVN10__cxxabiv119__pointer_type_infoE[8];
.global .align 8 .b8 _ZTVN10__cxxabiv120__function_type_infoE[8];
.global .align 8 .b8 _ZTVN10__cxxabiv117__class_type_infoE[8];
.global .align 8 .b8 _ZTVN10__cxxabiv120__si_class_type_infoE[8];
.global .align 1 .b8 _ZN63_INTERNAL_41_tmpxft_00006b00_00000000_7_pow_op_cpp1_ii_3a5338cc6thrust6system6detail10sequential3seqE[1];
.global .align 8 .b8 _ZTVN3c105ErrorE[40];
.global .align 8 .b8 _ZTVN6caffe28OperatorINS_11CUDAContextEEE[136];
.global .align 8 .b8 _ZTVN6caffe25PowOpINS_11TensorTypesIJfEEENS_11CUDAContextENS_14CudaPowFunctorENS_15SameTypeAsInputEEE[136];

.visible .entry _ZN3cub11EmptyKernelIvEEvv(

)
{



ret;
}


.visible .entry _ZN6caffe211PowOpKernelILi1EfffEEvPKT0_PKT1_S4_PT2_i(
.param .u64 _ZN6caffe211PowOpKernelILi1EfffEEvPKT0_PKT1_S4_PT2_i_param_0,
.param .u64 _ZN6caffe211PowOpKernelILi1EfffEEvPKT0_PKT1_S4_PT2_i_param_1,
.param .f32 _ZN6caffe211PowOpKernelILi1EfffEEvPKT0_PKT1_S4_PT2_i_param_2,
.param .u64 _ZN6caffe211PowOpKernelILi1EfffEEvPKT0_PKT1_S4_PT2_i_param_3,
.param .u32 _ZN6caffe211PowOpKernelILi1EfffEEvPKT0_PKT1_S4_PT2_i_param_4
)
{
.reg .pred %p<32>;
.reg .f32 %f<110>;
.reg .b32 %r<27>;
.reg .b64 %rd<19>;


ld.param.u64 %rd5, [_ZN6caffe211PowOpKernelILi1EfffEEvPKT0_PKT1_S4_PT2_i_param_0];
ld.param.u64 %rd6, [_ZN6caffe211PowOpKernelILi1EfffEEvPKT0_PKT1_S4_PT2_i_param_1];
ld.param.u64 %rd7, [_ZN6caffe211PowOpKernelILi1EfffEEvPKT0_PKT1_S4_PT2_i_param_3];
ld.param.u32 %r2, [_ZN6caffe211PowOpKernelILi1EfffEEvPKT0_PKT1_S4_PT2_i_param_4];
mov.u32 %r3, %ctaid.x;
mov.u32 %r1, %ntid.x;
mov.u32 %r4, %tid.x;
mad.lo.s32 %r5, %r1, %r3, %r4;
cvt.u64.u32	%rd18, %r5;
cvt.s64.s32	%rd8, %r2;
setp.ge.u64	%p2, %rd18, %rd8;
@%p2 bra BB1_18;

mov.u32 %r6, %nctaid.x;
mul.lo.s32 %r7, %r6, %r1;
cvt.u64.u32	%rd2, %r7;
cvta.to.global.u64 %rd9, %rd5;
cvta.to.global.u64 %rd13, %rd7;

BB1_2:
ld.param.f32 %f107, [_ZN6caffe211PowOpKernelILi1EfffEEvPKT0_PKT1_S4_PT2_i_param_2];
shl.b64 %rd10, %rd18, 2;
add.s64 %rd11, %rd9, %rd10;
ld.global.f32 %f1, [%rd11];
setp.eq.s64	%p3, %rd6, 0;
@%p3 bra BB1_4;

cvta.to.global.u64 %rd12, %rd6;
ld.global.f32 %f107, [%rd12];

BB1_4:
mul.f32 %f24, %f107, 0f3F000000;
cvt.rzi.f32.f32	%f25, %f24;
fma.rn.f32 %f26, %f25, 0fC0000000, %f107;
abs.f32 %f4, %f26;
abs.f32 %f5, %f1;
setp.lt.f32	%p4, %f5, 0f00800000;
mul.f32 %f27, %f5, 0f4B800000;
selp.f32	%f28, 0fC3170000, 0fC2FE0000, %p4;
selp.f32	%f29, %f27, %f5, %p4;
mov.b32 %r8, %f29;
and.b32 %r9, %r8, 8388607;
or.b32 %r10, %r9, 1065353216;
mov.b32 %f30, %r10;
shr.u32 %r11, %r8, 23;
cvt.rn.f32.u32	%f31, %r11;
add.f32 %f32, %f28, %f31;
setp.gt.f32	%p5, %f30, 0f3FB504F3;
mul.f32 %f33, %f30, 0f3F000000;
add.f32 %f34, %f32, 0f3F800000;
selp.f32	%f35, %f33, %f30, %p5;
selp.f32	%f36, %f34, %f32, %p5;
add.f32 %f37, %f35, 0fBF800000;
add.f32 %f21, %f35, 0f3F800000;

	rcp.approx.ftz.f32 %f20,%f21;

	add.f32 %f38, %f37, %f37;
mul.f32 %f39, %f20, %f38;
mul.f32 %f40, %f39, %f39;
mov.f32 %f41, 0f3C4CAF63;
mov.f32 %f42, 0f3B18F0FE;
fma.rn.f32 %f43, %f42, %f40, %f41;
mov.f32 %f44, 0f3DAAAABD;
fma.rn.f32 %f45, %f43, %f40, %f44;
mul.rn.f32 %f46, %f45, %f40;
mul.rn.f32 %f47, %f46, %f39;
sub.f32 %f48, %f37, %f39;
neg.f32 %f49, %f39;
add.f32 %f50, %f48, %f48;
fma.rn.f32 %f51, %f49, %f37, %f50;
mul.rn.f32 %f52, %f20, %f51;
add.f32 %f53, %f47, %f39;
sub.f32 %f54, %f39, %f53;
add.f32 %f55, %f47, %f54;
add.f32 %f56, %f52, %f55;
add.f32 %f57, %f53, %f56;
sub.f32 %f58, %f53, %f57;
add.f32 %f59, %f56, %f58;
mov.f32 %f60, 0f3F317200;
mul.rn.f32 %f61, %f36, %f60;
mov.f32 %f62, 0f35BFBE8E;
mul.rn.f32 %f63, %f36, %f62;
add.f32 %f64, %f61, %f57;
sub.f32 %f65, %f61, %f64;
add.f32 %f66, %f57, %f65;
add.f32 %f67, %f59, %f66;
add.f32 %f68, %f63, %f67;
add.f32 %f69, %f64, %f68;
sub.f32 %f70, %f64, %f69;
add.f32 %f71, %f68, %f70;
abs.f32 %f6, %f107;
setp.gt.f32	%p6, %f6, 0f77F684DF;
mul.f32 %f72, %f107, 0f39000000;
selp.f32	%f73, %f72, %f107, %p6;
mul.rn.f32 %f74, %f73, %f69;
neg.f32 %f75, %f74;
fma.rn.f32 %f76, %f73, %f69, %f75;
fma.rn.f32 %f77, %f73, %f71, %f76;
mov.f32 %f78, 0f00000000;
fma.rn.f32 %f79, %f78, %f69, %f77;
add.rn.f32 %f80, %f74, %f79;
neg.f32 %f81, %f80;
add.rn.f32 %f82, %f74, %f81;
add.rn.f32 %f83, %f82, %f79;
mov.b32 %r12, %f80;
setp.eq.s32	%p7, %r12, 1118925336;
add.s32 %r13, %r12, -1;
mov.b32 %f84, %r13;
add.f32 %f85, %f83, 0f37000000;
selp.f32	%f86, %f84, %f80, %p7;
selp.f32	%f7, %f85, %f83, %p7;
mul.f32 %f87, %f86, 0f3FB8AA3B;
cvt.rzi.f32.f32	%f88, %f87;
mov.f32 %f89, 0fBF317200;
fma.rn.f32 %f90, %f88, %f89, %f86;
mov.f32 %f91, 0fB5BFBE8E;
fma.rn.f32 %f92, %f88, %f91, %f90;
mul.f32 %f23, %f92, 0f3FB8AA3B;

	ex2.approx.ftz.f32 %f22,%f23;

	add.f32 %f93, %f88, 0f00000000;
ex2.approx.f32 %f94, %f93;
mul.f32 %f95, %f22, %f94;
setp.lt.f32	%p8, %f86, 0fC2D20000;
selp.f32	%f96, 0f00000000, %f95, %p8;
setp.gt.f32	%p9, %f86, 0f42D20000;
selp.f32	%f108, 0f7F800000, %f96, %p9;
setp.eq.f32	%p10, %f108, 0f7F800000;
@%p10 bra BB1_6;

fma.rn.f32 %f108, %f108, %f7, %f108;

BB1_6:
setp.lt.f32	%p11, %f1, 0f00000000;
setp.eq.f32	%p12, %f4, 0f3F800000;
and.pred %p1, %p11, %p12;
mov.b32 %r14, %f108;
xor.b32 %r15, %r14, -2147483648;
mov.b32 %f97, %r15;
selp.f32	%f109, %f97, %f108, %p1;
setp.eq.f32	%p13, %f1, 0f00000000;
@%p13 bra BB1_9;
bra.uni BB1_7;

BB1_9:
add.f32 %f99, %f1, %f1;
mov.b32 %r16, %f99;
selp.b32	%r17, %r16, 0, %p12;
or.b32 %r18, %r17, 2139095040;
setp.lt.f32	%p17, %f107, 0f00000000;
selp.b32	%r19, %r18, %r17, %p17;
mov.b32 %f109, %r19;
bra.uni BB1_10;

BB1_7:
setp.geu.f32	%p14, %f1, 0f00000000;
@%p14 bra BB1_10;

cvt.rzi.f32.f32	%f98, %f107;
setp.neu.f32	%p15, %f98, %f107;
selp.f32	%f109, 0f7FFFFFFF, %f109, %p15;

BB1_10:
abs.f32 %f103, %f107;
add.f32 %f100, %f5, %f103;
mov.b32 %r20, %f100;
setp.lt.s32	%p18, %r20, 2139095040;
@%p18 bra BB1_17;

abs.f32 %f105, %f107;
setp.gtu.f32	%p19, %f5, 0f7F800000;
setp.gtu.f32	%p20, %f105, 0f7F800000;
or.pred %p21, %p19, %p20;
@%p21 bra BB1_16;
bra.uni BB1_12;

BB1_16:
add.f32 %f109, %f1, %f107;
bra.uni BB1_17;

BB1_12:
abs.f32 %f106, %f107;
setp.eq.f32	%p22, %f106, 0f7F800000;
@%p22 bra BB1_15;
bra.uni BB1_13;

BB1_15:
setp.gt.f32	%p25, %f5, 0f3F800000;
selp.b32	%r24, 2139095040, 0, %p25;
xor.b32 %r25, %r24, 2139095040;
setp.lt.f32	%p26, %f107, 0f00000000;
selp.b32	%r26, %r25, %r24, %p26;
mov.b32 %f101, %r26;
setp.eq.f32	%p27, %f1, 0fBF800000;
selp.f32	%f109, 0f3F800000, %f101, %p27;
bra.uni BB1_17;

BB1_13:
setp.neu.f32	%p23, %f5, 0f7F800000;
@%p23 bra BB1_17;

setp.ltu.f32	%p24, %f107, 0f00000000;
selp.b32	%r21, 0, 2139095040, %p24;
or.b32 %r22, %r21, -2147483648;
selp.b32	%r23, %r22, %r21, %p1;
mov.b32 %f109, %r23;

BB1_17:
shl.b64 %rd17, %rd18, 2;
setp.eq.f32	%p28, %f107, 0f00000000;
setp.eq.f32	%p29, %f1, 0f3F800000;
or.pred %p30, %p29, %p28;
selp.f32	%f102, 0f3F800000, %f109, %p30;
add.s64 %rd15, %rd13, %rd17;
st.global.f32 [%rd15], %f102;
add.s64 %rd18, %rd2, %rd18;
setp.lt.u64	%p31, %rd18, %rd8;
@%p31 bra BB1_2;

BB1_18:
ret;
}


.visible .entry _ZN6caffe211PowOpKernelILi0EfffEEvPKT0_PKT1_S4_PT2_i(
.param .u64 _ZN6caffe211PowOpKernelILi0EfffEEvPKT0_PKT1_S4_PT2_i_param_0,
.param .u64 _ZN6caffe211PowOpKernelILi0EfffEEvPKT0_PKT1_S4_PT2_i_param_1,
.param .f32 _ZN6caffe211PowOpKernelILi0EfffEEvPKT0_PKT1_S4_PT2_i_param_2,
.param .u64 _ZN6caffe211PowOpKernelILi0EfffEEvPKT0_PKT1_S4_PT2_i_param_3,
.param .u32 _ZN6caffe211PowOpKernelILi0EfffEEvPKT0_PKT1_S4_PT2_i_param_4
)
{
.reg .pred %p<32>;
.reg .f32 %f<110>;
.reg .b32 %r<27>;
.reg .b64 %rd<22>;


ld.param.u64 %rd5, [_ZN6caffe211PowOpKernelILi0EfffEEvPKT0_PKT1_S4_PT2_i_param_0];
ld.param.u64 %rd6, [_ZN6caffe211PowOpKernelILi0EfffEEvPKT0_PKT1_S4_PT2_i_param_1];
ld.param.u64 %rd7, [_ZN6caffe211PowOpKernelILi0EfffEEvPKT0_PKT1_S4_PT2_i_param_3];
ld.param.u32 %r2, [_ZN6caffe211PowOpKernelILi0EfffEEvPKT0_PKT1_S4_PT2_i_param_4];
mov.u32 %r3, %ctaid.x;
mov.u32 %r1, %ntid.x;
mov.u32 %r4, %tid.x;
mad.lo.s32 %r5, %r1, %r3, %r4;
cvt.u64.u32	%rd21, %r5;
cvt.s64.s32	%rd8, %r2;
setp.ge.u64	%p2, %rd21, %rd8;
@%p2 bra BB2_18;

mov.u32 %r6, %nctaid.x;
mul.lo.s32 %r7, %r6, %r1;
cvt.u64.u32	%rd2, %r7;
cvta.to.global.u64 %rd9, %rd5;
cvta.to.global.u64 %rd15, %rd7;

BB2_2:
ld.param.f32 %f107, [_ZN6caffe211PowOpKernelILi0EfffEEvPKT0_PKT1_S4_PT2_i_param_2];
shl.b64 %rd10, %rd21, 2;
add.s64 %rd11, %rd9, %rd10;
ld.global.f32 %f1, [%rd11];
setp.eq.s64	%p3, %rd6, 0;
@%p3 bra BB2_4;

shl.b64 %rd20, %rd21, 2;
cvta.to.global.u64 %rd12, %rd6;
add.s64 %rd14, %rd12, %rd20;
ld.global.f32 %f107, [%rd14];

BB2_4:
mul.f32 %f24, %f107, 0f3F000000;
cvt.rzi.f32.f32	%f25, %f24;
fma.rn.f32 %f26, %f25, 0fC0000000, %f107;
abs.f32 %f4, %f26;
abs.f32 %f5, %f1;
setp.lt.f32	%p4, %f5, 0f00800000;
mul.f32 %f27, %f5, 0f4B800000;
selp.f32	%f28, 0fC3170000, 0fC2FE0000, %p4;
selp.f32	%f29, %f27, %f5, %p4;
mov.b32 %r8, %f29;
and.b32 %r9, %r8, 8388607;
or.b32 %r10, %r9, 1065353216;
mov.b32 %f30, %r10;
shr.u32 %r11, %r8, 23;
cvt.rn.f32.u32	%f31, %r11;
add.f32 %f32, %f28, %f31;
setp.gt.f32	%p5, %f30, 0f3FB504F3;
mul.f32 %f33, %f30, 0f3F000000;
add.f32 %f34, %f32, 0f3F800000;
selp.f32	%f35, %f33, %f30, %p5;
selp.f32	%f36, %f34, %f32, %p5;
add.f32 %f37, %f35, 0fBF800000;
add.f32 %f21, %f35, 0f3F800000;

	rcp.approx.ftz.f32 %f20,%f21;

	add.f32 %f38, %f37, %f37;
mul.f32 %f39, %f20, %f38;
mul.f32 %f40, %f39, %f39;
mov.f32 %f41, 0f3C4CAF63;
mov.f32 %f42, 0f3B18F0FE;
fma.rn.f32 %f43, %f42, %f40, %f41;
mov.f32 %f44, 0f3DAAAABD;
fma.rn.f32 %f45, %f43, %f40, %f44;
mul.rn.f32 %f46, %f45, %f40;
mul.rn.f32 %f47, %f46, %f39;
sub.f32 %f48, %f37, %f39;
neg.f32 %f49, %f39;
add.f32 %f50, %f48, %f48;
fma.rn.f32 %f51, %f49, %f37, %f50;
mul.rn.f32 %f52, %f20, %f51;
add.f32 %f53, %f47, %f39;
sub.f32 %f54, %f39, %f53;
add.f32 %f55, %f47, %f54;
add.f32 %f56, %f52, %f55;
add.f32 %f57, %f53, %f56;
sub.f32 %f58, %f53, %f57;
add.f32 %f59, %f56, %f58;
mov.f32 %f60, 0f3F317200;
mul.rn.f32 %f61, %f36, %f60;
mov.f32 %f62, 0f35BFBE8E;
mul.rn.f32 %f63, %f36, %f62;
add.f32 %f64, %f61, %f57;
sub.f32 %f65, %f61, %f64;
add.f32 %f66, %f57, %f65;
add.f32 %f67, %f59, %f66;
add.f32 %f68, %f63, %f67;
add.f32 %f69, %f64, %f68;
sub.f32 %f70, %f64, %f69;
add.f32 %f71, %f68, %f70;
abs.f32 %f6, %f107;
setp.gt.f32	%p6, %f6, 0f77F684DF;
mul.f32 %f72, %f107, 0f39000000;
selp.f32	%f73, %f72, %f107, %p6;
mul.rn.f32 %f74, %f73, %f69;
neg.f32 %f75, %f74;
fma.rn.f32 %f76, %f73, %f69, %f75;
fma.rn.f32 %f77, %f73, %f71, %f76;
mov.f32 %f78, 0f00000000;
fma.rn.f32 %f79, %f78, %f69, %f77;
add.rn.f32 %f80, %f74, %f79;
neg.f32 %f81, %f80;
add.rn.f32 %f82, %f74, %f81;
add.rn.f32 %f83, %f82, %f79;
mov.b32 %r12, %f80;
setp.eq.s32	%p7, %r12, 1118925336;
add.s32 %r13, %r12, -1;
mov.b32 %f84, %r13;
add.f32 %f85, %f83, 0f37000000;
selp.f32	%f86, %f84, %f80, %p7;
selp.f32	%f7, %f85, %f83, %p7;
mul.f32 %f87, %f86, 0f3FB8AA3B;
cvt.rzi.f32.f32	%f88, %f87;
mov.f32 %f89, 0fBF317200;
fma.rn.f32 %f90, %f88, %f89, %f86;
mov.f32 %f91, 0fB5BFBE8E;
fma.rn.f32 %f92, %f88, %f91, %f90;
mul.f32 %f23, %f92, 0f3FB8AA3B;

	ex2.approx.ftz.f32 %f22,%f23;

	add.f32 %f93, %f88, 0f00000000;
ex2.approx.f32 %f94, %f93;
mul.f32 %f95, %f22, %f94;
setp.lt.f32	%p8, %f86, 0fC2D20000;
selp.f32	%f96, 0f00000000, %f95, %p8;
setp.gt.f32	%p9, %f86, 0f42D20000;
selp.f32	%f108, 0f7F800000, %f96, %p9;
setp.eq.f32	%p10, %f108, 0f7F800000;
@%p10 bra BB2_6;

fma.rn.f32 %f108, %f108, %f7, %f108;

BB2_6:
setp.lt.f32	%p11, %f1, 0f00000000;
setp.eq.f32	%p12, %f4, 0f3F800000;
and.pred %p1, %p11, %p12;
mov.b32 %r14, %f108;
xor.b32 %r15, %r14, -2147483648;
mov.b32 %f97, %r15;
selp.f32	%f109, %f97, %f108, %p1;
setp.eq.f32	%p13, %f1, 0f00000000;
@%p13 bra BB2_9;
bra.uni BB2_7;

BB2_9:
add.f32 %f99, %f1, %f1;
mov.b32 %r16, %f99;
selp.b32	%r17, %r16, 0, %p12;
or.b32 %r18, %r17, 2139095040;
setp.lt.f32	%p17, %f107, 0f00000000;
selp.b32	%r19, %r18, %r17, %p17;
mov.b32 %f109, %r19;
bra.uni BB2_10;

BB2_7:
setp.geu.f32	%p14, %f1, 0f00000000;
@%p14 bra BB2_10;

cvt.rzi.f32.f32	%f98, %f107;
setp.neu.f32	%p15, %f98, %f107;
selp.f32	%f109, 0f7FFFFFFF, %f109, %p15;

BB2_10:
abs.f32 %f103, %f107;
add.f32 %f100, %f5, %f103;
mov.b32 %r20, %f100;
setp.lt.s32	%p18, %r20, 2139095040;
@%p18 bra BB2_17;

abs.f32 %f105, %f107;
setp.gtu.f32	%p19, %f5, 0f7F800000;
setp.gtu.f32	%p20, %f105, 0f7F800000;
or.pred %p21, %p19, %p20;
@%p21 bra BB2_16;
bra.uni BB2_12;

BB2_16:
add.f32 %f109, %f1, %f107;
bra.uni BB2_17;

BB2_12:
abs.f32 %f106, %f107;
setp.eq.f32	%p22, %f106, 0f7F800000;
@%p22 bra BB2_15;
bra.uni BB2_13;

BB2_15:
setp.gt.f32	%p25, %f5, 0f3F800000;
selp.b32	%r24, 2139095040, 0, %p25;
xor.b32 %r25, %r24, 2139095040;
setp.lt.f32	%p26, %f107, 0f00000000;
selp.b32	%r26, %r25, %r24, %p26;
mov.b32 %f101, %r26;
setp.eq.f32	%p27, %f1, 0fBF800000;
selp.f32	%f109, 0f3F800000, %f101, %p27;
bra.uni BB2_17;

BB2_13:
setp.neu.f32	%p23, %f5, 0f7F800000;
@%p23 bra BB2_17;

setp.ltu.f32	%p24, %f107, 0f00000000;
selp.b32	%r21, 0, 2139095040, %p24;
or.b32 %r22, %r21, -2147483648;
selp.b32	%r23, %r22, %r21, %p1;
mov.b32 %f109, %r23;

BB2_17:
shl.b64 %rd19, %rd21, 2;
setp.eq.f32	%p28, %f107, 0f00000000;
setp.eq.f32	%p29, %f1, 0f3F800000;
or.pred %p30, %p29, %p28;
selp.f32	%f102, 0f3F800000, %f109, %p30;
add.s64 %rd17, %rd15, %rd19;
st.global.f32 [%rd17], %f102;
add.s64 %rd21, %rd2, %rd21;
setp.lt.u64	%p31, %rd21, %rd8;
@%p31 bra BB2_2;

BB2_18:
ret;
}


.visible .entry _ZN6caffe218PowBroadcastKernelIfffEEvPKT_PKT0_PT1_ii(
.param .u64 _ZN6caffe218PowBroadcastKernelIfffEEvPKT_PKT0_PT1_ii_param_0,
.param .u64 _ZN6caffe218PowBroadcastKernelIfffEEvPKT_PKT0_PT1_ii_param_1,
.param .u64 _ZN6caffe218PowBroadcastKernelIfffEEvPKT_PKT0_PT1_ii_param_2,
.param .u32 _ZN6caffe218PowBroadcastKernelIfffEEvPKT_PKT0_PT1_ii_param_3,
.param .u32 _ZN6caffe218PowBroadcastKernelIfffEEvPKT_PKT0_PT1_ii_param_4
)
{
.reg .pred %p<32>;
.reg .f32 %f<106>;
.reg .b32 %r<32>;
.reg .b64 %rd<29>;


ld.param.u64 %rd8, [_ZN6caffe218PowBroadcastKernelIfffEEvPKT_PKT0_PT1_ii_param_0];
ld.param.u64 %rd9, [_ZN6caffe218PowBroadcastKernelIfffEEvPKT_PKT0_PT1_ii_param_1];
ld.param.u64 %rd10, [_ZN6caffe218PowBroadcastKernelIfffEEvPKT_PKT0_PT1_ii_param_2];
ld.param.u32 %r2, [_ZN6caffe218PowBroadcastKernelIfffEEvPKT_PKT0_PT1_ii_param_3];
ld.param.u32 %r3, [_ZN6caffe218PowBroadcastKernelIfffEEvPKT_PKT0_PT1_ii_param_4];
mov.u32 %r4, %ctaid.x;
mov.u32 %r1, %ntid.x;
mov.u32 %r5, %tid.x;
mad.lo.s32 %r6, %r1, %r4, %r5;
cvt.u64.u32	%rd27, %r6;
mul.lo.s32 %r7, %r3, %r2;
cvt.s64.s32	%rd11, %r7;
setp.ge.u64	%p2, %rd27, %rd11;
@%p2 bra BB3_19;

mov.u32 %r8, %nctaid.x;
mul.lo.s32 %r9, %r8, %r1;
cvt.u64.u32	%rd2, %r9;
cvta.to.global.u64 %rd12, %rd8;
cvta.to.global.u64 %rd19, %rd9;
cvta.to.global.u64 %rd22, %rd10;

BB3_2:
shl.b64 %rd13, %rd27, 2;
add.s64 %rd14, %rd12, %rd13;
ld.global.f32 %f1, [%rd14];
cvt.s64.s32	%rd15, %r3;
or.b64 %rd16, %rd27, %rd15;
and.b64 %rd17, %rd16, -4294967296;
setp.eq.s64	%p3, %rd17, 0;
@%p3 bra BB3_4;
bra.uni BB3_3;

BB3_4:
cvt.u32.u64	%r10, %rd27;
rem.u32 %r11, %r10, %r3;
cvt.u64.u32	%rd28, %r11;
bra.uni BB3_5;

BB3_3:
rem.u64 %rd28, %rd27, %rd15;

BB3_5:
shl.b64 %rd20, %rd28, 2;
add.s64 %rd21, %rd19, %rd20;
ld.global.f32 %f2, [%rd21];
mul.f32 %f22, %f2, 0f3F000000;
cvt.rzi.f32.f32	%f23, %f22;
fma.rn.f32 %f24, %f23, 0fC0000000, %f2;
abs.f32 %f3, %f24;
abs.f32 %f4, %f1;
setp.lt.f32	%p4, %f4, 0f00800000;
mul.f32 %f25, %f4, 0f4B800000;
selp.f32	%f26, 0fC3170000, 0fC2FE0000, %p4;
selp.f32	%f27, %f25, %f4, %p4;
mov.b32 %r12, %f27;
and.b32 %r13, %r12, 8388607;
or.b32 %r14, %r13, 1065353216;
mov.b32 %f28, %r14;
shr.u32 %r15, %r12, 23;
cvt.rn.f32.u32	%f29, %r15;
add.f32 %f30, %f26, %f29;
setp.gt.f32	%p5, %f28, 0f3FB504F3;
mul.f32 %f31, %f28, 0f3F000000;
add.f32 %f32, %f30, 0f3F800000;
selp.f32	%f33, %f31, %f28, %p5;
selp.f32	%f34, %f32, %f30, %p5;
add.f32 %f35, %f33, 0fBF800000;
add.f32 %f19, %f33, 0f3F800000;

	rcp.approx.ftz.f32 %f18,%f19;

	add.f32 %f36, %f35, %f35;
mul.f32 %f37, %f18, %f36;
mul.f32 %f38, %f37, %f37;
mov.f32 %f39, 0f3C4CAF63;
mov.f32 %f40, 0f3B18F0FE;
fma.rn.f32 %f41, %f40, %f38, %f39;
mov.f32 %f42, 0f3DAAAABD;
fma.rn.f32 %f43, %f41, %f38, %f42;
mul.rn.f32 %f44, %f43, %f38;
mul.rn.f32 %f45, %f44, %f37;
sub.f32 %f46, %f35, %f37;
neg.f32 %f47, %f37;
add.f32 %f48, %f46, %f46;
fma.rn.f32 %f49, %f47, %f35, %f48;
mul.rn.f32 %f50, %f18, %f49;
add.f32 %f51, %f45, %f37;
sub.f32 %f52, %f37, %f51;
add.f32 %f53, %f45, %f52;
add.f32 %f54, %f50, %f53;
add.f32 %f55, %f51, %f54;
sub.f32 %f56, %f51, %f55;
add.f32 %f57, %f54, %f56;
mov.f32 %f58, 0f3F317200;
mul.rn.f32 %f59, %f34, %f58;
mov.f32 %f60, 0f35BFBE8E;
mul.rn.f32 %f61, %f34, %f60;
add.f32 %f62, %f59, %f55;
sub.f32 %f63, %f59, %f62;
add.f32 %f64, %f55, %f63;
add.f32 %f65, %f57, %f64;
add.f32 %f66, %f61, %f65;
add.f32 %f67, %f62, %f66;
sub.f32 %f68, %f62, %f67;
add.f32 %f69, %f66, %f68;
abs.f32 %f5, %f2;
setp.gt.f32	%p6, %f5, 0f77F684DF;
mul.f32 %f70, %f2, 0f39000000;
selp.f32	%f71, %f70, %f2, %p6;
mul.rn.f32 %f72, %f71, %f67;
neg.f32 %f73, %f72;
fma.rn.f32 %f74, %f71, %f67, %f73;
fma.rn.f32 %f75, %f71, %f69, %f74;
mov.f32 %f76, 0f00000000;
fma.rn.f32 %f77, %f76, %f67, %f75;
add.rn.f32 %f78, %f72, %f77;
neg.f32 %f79, %f78;
add.rn.f32 %f80, %f72, %f79;
add.rn.f32 %f81, %f80, %f77;
mov.b32 %r16, %f78;
setp.eq.s32	%p7, %r16, 1118925336;
add.s32 %r17, %r16, -1;
mov.b32 %f82, %r17;
add.f32 %f83, %f81, 0f37000000;
selp.f32	%f84, %f82, %f78, %p7;
selp.f32	%f6, %f83, %f81, %p7;
mul.f32 %f85, %f84, 0f3FB8AA3B;
cvt.rzi.f32.f32	%f86, %f85;
mov.f32 %f87, 0fBF317200;
fma.rn.f32 %f88, %f86, %f87, %f84;
mov.f32 %f89, 0fB5BFBE8E;
fma.rn.f32 %f90, %f86, %f89, %f88;
mul.f32 %f21, %f90, 0f3FB8AA3B;

	ex2.approx.ftz.f32 %f20,%f21;

	add.f32 %f91, %f86, 0f00000000;
ex2.approx.f32 %f92, %f91;
mul.f32 %f93, %f20, %f92;
setp.lt.f32	%p8, %f84, 0fC2D20000;
selp.f32	%f94, 0f00000000, %f93, %p8;
setp.gt.f32	%p9, %f84, 0f42D20000;
selp.f32	%f104, 0f7F800000, %f94, %p9;
setp.eq.f32	%p10, %f104, 0f7F800000;
@%p10 bra BB3_7;

fma.rn.f32 %f104, %f104, %f6, %f104;

BB3_7:
setp.lt.f32	%p11, %f1, 0f00000000;
setp.eq.f32	%p12, %f3, 0f3F800000;
and.pred %p1, %p11, %p12;
mov.b32 %r18, %f104;
xor.b32 %r19, %r18, -2147483648;
mov.b32 %f95, %r19;
selp.f32	%f105, %f95, %f104, %p1;
setp.eq.f32	%p13, %f1, 0f00000000;
@%p13 bra BB3_10;
bra.uni BB3_8;

BB3_10:
add.f32 %f97, %f1, %f1;
mov.b32 %r20, %f97;
selp.b32	%r21, %r20, 0, %p12;
or.b32 %r22, %r21, 2139095040;
setp.lt.f32	%p17, %f2, 0f00000000;
selp.b32	%r23, %r22, %r21, %p17;
mov.b32 %f105, %r23;
bra.uni BB3_11;

BB3_8:
setp.geu.f32	%p14, %f1, 0f00000000;
@%p14 bra BB3_11;

cvt.rzi.f32.f32	%f96, %f2;
setp.neu.f32	%p15, %f96, %f2;
selp.f32	%f105, 0f7FFFFFFF, %f105, %p15;

BB3_11:
abs.f32 %f101, %f2;
add.f32 %f98, %f4, %f101;
mov.b32 %r24, %f98;
setp.lt.s32	%p18, %r24, 2139095040;
@%p18 bra BB3_18;

abs.f32 %f102, %f2;
setp.gtu.f32	%p19, %f4, 0f7F800000;
setp.gtu.f32	%p20, %f102, 0f7F800000;
or.pred %p21, %p19, %p20;
@%p21 bra BB3_17;
bra.uni BB3_13;

BB3_17:
add.f32 %f105, %f1, %f2;
bra.uni BB3_18;

BB3_13:
abs.f32 %f103, %f2;
setp.eq.f32	%p22, %f103, 0f7F800000;
@%p22 bra BB3_16;
bra.uni BB3_14;

BB3_16:
setp.gt.f32	%p25, %f4, 0f3F800000;
selp.b32	%r28, 2139095040, 0, %p25;
xor.b32 %r29, %r28, 2139095040;
setp.lt.f32	%p26, %f2, 0f00000000;
selp.b32	%r30, %r29, %r28, %p26;
mov.b32 %f99, %r30;
setp.eq.f32	%p27, %f1, 0fBF800000;
selp.f32	%f105, 0f3F800000, %f99, %p27;
bra.uni BB3_18;

BB3_14:
setp.neu.f32	%p23, %f4, 0f7F800000;
@%p23 bra BB3_18;

setp.ltu.f32	%p24, %f2, 0f00000000;
selp.b32	%r25, 0, 2139095040, %p24;
or.b32 %r26, %r25, -2147483648;
selp.b32	%r27, %r26, %r25, %p1;
mov.b32 %f105, %r27;

BB3_18:
shl.b64 %rd26, %rd27, 2;
setp.eq.f32	%p28, %f2, 0f00000000;
setp.eq.f32	%p29, %f1, 0f3F800000;
or.pred %p30, %p29, %p28;
selp.f32	%f100, 0f3F800000, %f105, %p30;
add.s64 %rd24, %rd22, %rd26;
st.global.f32 [%rd24], %f100;
add.s64 %rd27, %rd2, %rd27;
setp.lt.u64	%p31, %rd27, %rd11;
@%p31 bra BB3_2;

BB3_19:
ret;
}


.visible .entry _ZN6caffe219PowBroadcast2KernelIfffEEvPKT_PKT0_PT1_iii(
.param .u64 _ZN6caffe219PowBroadcast2KernelIfffEEvPKT_PKT0_PT1_iii_param_0,
.param .u64 _ZN6caffe219PowBroadcast2KernelIfffEEvPKT_PKT0_PT1_iii_param_1,
.param .u64 _ZN6caffe219PowBroadcast2KernelIfffEEvPKT_PKT0_PT1_iii_param_2,
.param .u32 _ZN6caffe219PowBroadcast2KernelIfffEEvPKT_PKT0_PT1_iii_param_3,
.param .u32 _ZN6caffe219PowBroadcast2KernelIfffEEvPKT_PKT0_PT1_iii_param_4,
.param .u32 _ZN6caffe219PowBroadcast2KernelIfffEEvPKT_PKT0_PT1_iii_param_5
)
{
.reg .pred %p<33>;
.reg .f32 %f<106>;
.reg .b32 %r<37>;
.reg .b64 %rd<37>;


ld.param.u64 %rd11, [_ZN6caffe219PowBroadcast2KernelIfffEEvPKT_PKT0_PT1_iii_param_0];
ld.param.u64 %rd12, [_ZN6caffe219PowBroadcast2KernelIfffEEvPKT_PKT0_PT1_iii_param_1];
ld.param.u64 %rd13, [_ZN6caffe219PowBroadcast2KernelIfffEEvPKT_PKT0_PT1_iii_param_2];
ld.param.u32 %r2, [_ZN6caffe219PowBroadcast2KernelIfffEEvPKT_PKT0_PT1_iii_param_3];
ld.param.u32 %r3, [_ZN6caffe219PowBroadcast2KernelIfffEEvPKT_PKT0_PT1_iii_param_4];
ld.param.u32 %r4, [_ZN6caffe219PowBroadcast2KernelIfffEEvPKT_PKT0_PT1_iii_param_5];
mov.u32 %r5, %ctaid.x;
mov.u32 %r1, %ntid.x;
mov.u32 %r6, %tid.x;
mad.lo.s32 %r7, %r1, %r5, %r6;
cvt.u64.u32	%rd34, %r7;
mul.lo.s32 %r8, %r3, %r2;
mul.lo.s32 %r9, %r8, %r4;
cvt.s64.s32	%rd14, %r9;
setp.ge.u64	%p2, %rd34, %rd14;
@%p2 bra BB4_22;

mov.u32 %r10, %nctaid.x;
mul.lo.s32 %r11, %r10, %r1;
cvt.u64.u32	%rd2, %r11;
cvta.to.global.u64 %rd15, %rd11;
cvta.to.global.u64 %rd26, %rd12;
cvta.to.global.u64 %rd29, %rd13;

BB4_2:
shl.b64 %rd16, %rd34, 2;
add.s64 %rd17, %rd15, %rd16;
ld.global.f32 %f1, [%rd17];
cvt.s64.s32	%rd18, %r4;
or.b64 %rd19, %rd34, %rd18;
and.b64 %rd20, %rd19, -4294967296;
setp.eq.s64	%p3, %rd20, 0;
@%p3 bra BB4_4;
bra.uni BB4_3;

BB4_4:
cvt.u32.u64	%r12, %rd34;
div.u32 %r13, %r12, %r4;
cvt.u64.u32	%rd35, %r13;
bra.uni BB4_5;

BB4_3:
div.u64 %rd35, %rd34, %rd18;

BB4_5:
cvt.s64.s32	%rd22, %r3;
or.b64 %rd23, %rd35, %rd22;
and.b64 %rd24, %rd23, -4294967296;
setp.eq.s64	%p4, %rd24, 0;
@%p4 bra BB4_7;
bra.uni BB4_6;

BB4_7:
cvt.u32.u64	%r14, %rd35;
rem.u32 %r15, %r14, %r3;
cvt.u64.u32	%rd36, %r15;
bra.uni BB4_8;

BB4_6:
rem.u64 %rd36, %rd35, %rd22;

BB4_8:
shl.b64 %rd27, %rd36, 2;
add.s64 %rd28, %rd26, %rd27;
ld.global.f32 %f2, [%rd28];
mul.f32 %f22, %f2, 0f3F000000;
cvt.rzi.f32.f32	%f23, %f22;
fma.rn.f32 %f24, %f23, 0fC0000000, %f2;
abs.f32 %f3, %f24;
abs.f32 %f4, %f1;
setp.lt.f32	%p5, %f4, 0f00800000;
mul.f32 %f25, %f4, 0f4B800000;
selp.f32	%f26, 0fC3170000, 0fC2FE0000, %p5;
selp.f32	%f27, %f25, %f4, %p5;
mov.b32 %r16, %f27;
and.b32 %r17, %r16, 8388607;
or.b32 %r18, %r17, 1065353216;
mov.b32 %f28, %r18;
shr.u32 %r19, %r16, 23;
cvt.rn.f32.u32	%f29, %r19;
add.f32 %f30, %f26, %f29;
setp.gt.f32	%p6, %f28, 0f3FB504F3;
mul.f32 %f31, %f28, 0f3F000000;
add.f32 %f32, %f30, 0f3F800000;
selp.f32	%f33, %f31, %f28, %p6;
selp.f32	%f34, %f32, %f30, %p6;
add.f32 %f35, %f33, 0fBF800000;
add.f32 %f19, %f33, 0f3F800000;

	rcp.approx.ftz.f32 %f18,%f19;

	add.f32 %f36, %f35, %f35;
mul.f32 %f37, %f18, %f36;
mul.f32 %f38, %f37, %f37;
mov.f32 %f39, 0f3C4CAF63;
mov.f32 %f40, 0f3B18F0FE;
fma.rn.f32 %f41, %f40, %f38, %f39;
mov.f32 %f42, 0f3DAAAABD;
fma.rn.f32 %f43, %f41, %f38, %f42;
mul.rn.f32 %f44, %f43, %f38;
mul.rn.f32 %f45, %f44, %f37;
sub.f32 %f46, %f35, %f37;
neg.f32 %f47, %f37;
add.f32 %f48, %f46, %f46;
fma.rn.f32 %f49, %f47, %f35, %f48;
mul.rn.f32 %f50, %f18, %f49;
add.f32 %f51, %f45, %f37;
sub.f32 %f52, %f37, %f51;
add.f32 %f53, %f45, %f52;
add.f32 %f54, %f50, %f53;
add.f32 %f55, %f51, %f54;
sub.f32 %f56, %f51, %f55;
add.f32 %f57, %f54, %f56;
mov.f32 %f58, 0f3F317200;
mul.rn.f32 %f59, %f34, %f58;
mov.f32 %f60, 0f35BFBE8E;
mul.rn.f32 %f61, %f34, %f60;
add.f32 %f62, %f59, %f55;
sub.f32 %f63, %f59, %f62;
add.f32 %f64, %f55, %f63;
add.f32 %f65, %f57, %f64;
add.f32 %f66, %f61, %f65;
add.f32 %f67, %f62, %f66;
sub.f32 %f68, %f62, %f67;
add.f32 %f69, %f66, %f68;
abs.f32 %f5, %f2;
setp.gt.f32	%p7, %f5, 0f77F684DF;
mul.f32 %f70, %f2, 0f39000000;
selp.f32	%f71, %f70, %f2, %p7;
mul.rn.f32 %f72, %f71, %f67;
neg.f32 %f73, %f72;
fma.rn.f32 %f74, %f71, %f67, %f73;
fma.rn.f32 %f75, %f71, %f69, %f74;
mov.f32 %f76, 0f00000000;
fma.rn.f32 %f77, %f76, %f67, %f75;
add.rn.f32 %f78, %f72, %f77;
neg.f32 %f79, %f78;
add.rn.f32 %f80, %f72, %f79;
add.rn.f32 %f81, %f80, %f77;
mov.b32 %r20, %f78;
setp.eq.s32	%p8, %r20, 1118925336;
add.s32 %r21, %r20, -1;
mov.b32 %f82, %r21;
add.f32 %f83, %f81, 0f37000000;
selp.f32	%f84, %f82, %f78, %p8;
selp.f32	%f6, %f83, %f81, %p8;
mul.f32 %f85, %f84, 0f3FB8AA3B;
cvt.rzi.f32.f32	%f86, %f85;
mov.f32 %f87, 0fBF317200;
fma.rn.f32 %f88, %f86, %f87, %f84;
mov.f32 %f89, 0fB5BFBE8E;
fma.rn.f32 %f90, %f86, %f89, %f88;
mul.f32 %f21, %f90, 0f3FB8AA3B;

	ex2.approx.ftz.f32 %f20,%f21;

	add.f32 %f91, %f86, 0f00000000;
ex2.approx.f32 %f92, %f91;
mul.f32 %f93, %f20, %f92;
setp.lt.f32	%p9, %f84, 0fC2D20000;
selp.f32	%f94, 0f00000000, %f93, %p9;
setp.gt.f32	%p10, %f84, 0f42D20000;
selp.f32	%f104, 0f7F800000, %f94, %p10;
setp.eq.f32	%p11, %f104, 0f7F800000;
@%p11 bra BB4_10;

fma.rn.f32 %f104, %f104, %f6, %f104;

BB4_10:
setp.lt.f32	%p12, %f1, 0f00000000;
setp.eq.f32	%p13, %f3, 0f3F800000;
and.pred %p1, %p12, %p13;
mov.b32 %r22, %f104;
xor.b32 %r23, %r22, -2147483648;
mov.b32 %f95, %r23;
selp.f32	%f105, %f95, %f104, %p1;
setp.eq.f32	%p14, %f1, 0f00000000;
@%p14 bra BB4_13;
bra.uni BB4_11;

BB4_13:
add.f32 %f97, %f1, %f1;
mov.b32 %r24, %f97;
selp.b32	%r25, %r24, 0, %p13;
or.b32 %r26, %r25, 2139095040;
setp.lt.f32	%p18, %f2, 0f00000000;
selp.b32	%r27, %r26, %r25, %p18;
mov.b32 %f105, %r27;
bra.uni BB4_14;

BB4_11:
setp.geu.f32	%p15, %f1, 0f00000000;
@%p15 bra BB4_14;

cvt.rzi.f32.f32	%f96, %f2;
setp.neu.f32	%p16, %f96, %f2;
selp.f32	%f105, 0f7FFFFFFF, %f105, %p16;

BB4_14:
abs.f32 %f101, %f2;
add.f32 %f98, %f4, %f101;
mov.b32 %r28, %f98;
setp.lt.s32	%p19, %r28, 2139095040;
@%p19 bra BB4_21;

abs.f32 %f102, %f2;
setp.gtu.f32	%p20, %f4, 0f7F800000;
setp.gtu.f32	%p21, %f102, 0f7F800000;
or.pred %p22, %p20, %p21;
@%p22 bra BB4_20;
bra.uni BB4_16;

BB4_20:
add.f32 %f105, %f1, %f2;
bra.uni BB4_21;

BB4_16:
abs.f32 %f103, %f2;
setp.eq.f32	%p23, %f103, 0f7F800000;
@%p23 bra BB4_19;
bra.uni BB4_17;

BB4_19:
setp.gt.f32	%p26, %f4, 0f3F800000;
selp.b32	%r32, 2139095040, 0, %p26;
xor.b32 %r33, %r32, 2139095040;
setp.lt.f32	%p27, %f2, 0f00000000;
selp.b32	%r34, %r33, %r32, %p27;
mov.b32 %f99, %r34;
setp.eq.f32	%p28, %f1, 0fBF800000;
selp.f32	%f105, 0f3F800000, %f99, %p28;
bra.uni BB4_21;

BB4_17:
setp.neu.f32	%p24, %f4, 0f7F800000;
@%p24 bra BB4_21;

setp.ltu.f32	%p25, %f2, 0f00000000;
selp.b32	%r29, 0, 2139095040, %p25;
or.b32 %r30, %r29, -2147483648;
selp.b32	%r31, %r30, %r29, %p1;
mov.b32 %f105, %r31;

BB4_21:
shl.b64 %rd33, %rd34, 2;
setp.eq.f32	%p29, %f2, 0f00000000;
setp.eq.f32	%p30, %f1, 0f3F800000;
or.pred %p31, %p30, %p29;
selp.f32	%f100, 0f3F800000, %f105, %p31;
add.s64 %rd31, %rd29, %rd33;
st.global.f32 [%rd31], %f100;
add.s64 %rd34, %rd2, %rd34;
setp.lt.u64	%p32, %rd34, %rd14;
@%p32 bra BB4_2;

BB4_22:
ret;
}




// ===== COMPILED SASS (sm_100) =====

	.target	sm_100

	.elftype	@"ET_EXEC"


//--------------------- .note.nv.tkinfo           --------------------------
	.section	.note.nv.tkinfo,"",@"SHT_NOTE"
	.sectionflags	@"SHF_NOTE_NV_TKINFO"
	.tkinfo
        /*0018*/ 	.word	0x00000002
        /*0030*/ 	.string	""
        /*0030*/ 	.string	"ptxas"
        /*0030*/ 	.string	"Cuda compilation tools, release 13.0, V13.0.88"
        /*0030*/ 	.string	"Build cuda_13.0.r13.0/compiler.36424714_0"
        /*0030*/ 	.string	"-arch sm_100 "



//--------------------- .note.nv.cuinfo           --------------------------
	.section	.note.nv.cuinfo,"",@"SHT_NOTE"
	.sectionflags	@"SHF_NOTE_NV_CUINFO"
        /*0018*/ 	.short	0x0002
        /*001a*/ 	.short	0x003d
        /*001c*/ 	.short	0x0082
	.zero		2


//--------------------- .nv.info                  --------------------------
	.section	.nv.info,"",@"SHT_CUDA_INFO"
	.align	4


	//----- nvinfo : EIATTR_REGCOUNT
	.align		4
        /*0000*/ 	.byte	0x04, 0x2f
        /*0002*/ 	.short	(.L_14 - .L_13)
	.align		4
.L_13:
        /*0004*/ 	.word	index@(_ZN3cub11EmptyKernelIvEEvv)
        /*0008*/ 	.word	0x00000004


	//----- nvinfo : EIATTR_FRAME_SIZE
	.align		4
.L_14:
        /*000c*/ 	.byte	0x04, 0x11
        /*000e*/ 	.short	(.L_16 - .L_15)
	.align		4
.L_15:
        /*0010*/ 	.word	index@(_ZN3cub11EmptyKernelIvEEvv)
        /*0014*/ 	.word	0x00000000


	//----- nvinfo : EIATTR_REGCOUNT
	.align		4
.L_16:
        /*0018*/ 	.byte	0x04, 0x2f
        /*001a*/ 	.short	(.L_18 - .L_17)
	.align		4
.L_17:
        /*001c*/ 	.word	index@(_ZN6caffe211PowOpKernelILi1EfffEEvPKT0_PKT1_S4_PT2_i)
        /*0020*/ 	.word	0x00000010


	//----- nvinfo : EIATTR_FRAME_SIZE
	.align		4
.L_18:
        /*0024*/ 	.byte	0x04, 0x11
        /*0026*/ 	.short	(.L_20 - .L_19)
	.align		4
.L_19:
        /*0028*/ 	.word	index@(_ZN6caffe211PowOpKernelILi1EfffEEvPKT0_PKT1_S4_PT2_i)
        /*002c*/ 	.word	0x00000000


	//----- nvinfo : EIATTR_REGCOUNT
	.align		4
.L_20:
        /*0030*/ 	.byte	0x04, 0x2f
        /*0032*/ 	.short	(.L_22 - .L_21)
	.align		4
.L_21:
        /*0034*/ 	.word	index@(_ZN6caffe211PowOpKernelILi0EfffEEvPKT0_PKT1_S4_PT2_i)
        /*0038*/ 	.word	0x00000010


	//----- nvinfo : EIATTR_FRAME_SIZE
	.align		4
.L_22:
        /*003c*/ 	.byte	0x04, 0x11
        /*003e*/ 	.short	(.L_24 - .L_23)
	.align		4
.L_23:
        /*0040*/ 	.word	index@(_ZN6caffe211PowOpKernelILi0EfffEEvPKT0_PKT1_S4_PT2_i)
        /*0044*/ 	.word	0x00000000


	//----- nvinfo : EIATTR_REGCOUNT
	.align		4
.L_24:
        /*0048*/ 	.byte	0x04, 0x2f
        /*004a*/ 	.short	(.L_26 - .L_25)
	.align		4
.L_25:
        /*004c*/ 	.word	index@(_ZN6caffe218PowBroadcastKernelIfffEEvPKT_PKT0_PT1_ii)
        /*0050*/ 	.word	0x00000014


	//----- nvinfo : EIATTR_FRAME_SIZE
	.align		4
.L_26:
        /*0054*/ 	.byte	0x04, 0x11
        /*0056*/ 	.short	(.L_28 - .L_27)
	.align		4
.L_27:
        /*0058*/ 	.word	index@($__internal_2_$__cuda_sm20_rem_u64)
        /*005c*/ 	.word	0x00000000


	//----- nvinfo : EIATTR_FRAME_SIZE
	.align		4
.L_28:
        /*0060*/ 	.byte	0x04, 0x11
        /*0062*/ 	.short	(.L_30 - .L_29)
	.align		4
.L_29:
        /*0064*/ 	.word	index@(_ZN6caffe218PowBroadcastKernelIfffEEvPKT_PKT0_PT1_ii)
        /*0068*/ 	.word	0x00000000


	//----- nvinfo : EIATTR_REGCOUNT
	.align		4
.L_30:
        /*006c*/ 	.byte	0x04, 0x2f
        /*006e*/ 	.short	(.L_32 - .L_31)
	.align		4
.L_31:
        /*0070*/ 	.word	index@(_ZN6caffe219PowBroadcast2KernelIfffEEvPKT_PKT0_PT1_iii)
        /*0074*/ 	.word	0x00000018


	//----- nvinfo : EIATTR_FRAME_SIZE
	.align		4
.L_32:
        /*0078*/ 	.byte	0x04, 0x11
        /*007a*/ 	.short	(.L_34 - .L_33)
	.align		4
.L_33:
        /*007c*/ 	.word	index@($__internal_1_$__cuda_sm20_rem_u64)
        /*0080*/ 	.word	0x00000000


	//----- nvinfo : EIATTR_FRAME_SIZE
	.align		4
.L_34:
        /*0084*/ 	.byte	0x04, 0x11
        /*0086*/ 	.short	(.L_36 - .L_35)
	.align		4
.L_35:
        /*0088*/ 	.word	index@($__internal_0_$__cuda_sm20_div_u64)
        /*008c*/ 	.word	0x00000000


	//----- nvinfo : EIATTR_FRAME_SIZE
	.align		4
.L_36:
        /*0090*/ 	.byte	0x04, 0x11
        /*0092*/ 	.short	(.L_38 - .L_37)
	.align		4
.L_37:
        /*0094*/ 	.word	index@(_ZN6caffe219PowBroadcast2KernelIfffEEvPKT_PKT0_PT1_iii)
        /*0098*/ 	.word	0x00000000


	//----- nvinfo : EIATTR_MIN_STACK_SIZE
	.align		4
.L_38:
        /*009c*/ 	.byte	0x04, 0x12
        /*009e*/ 	.short	(.L_40 - .L_39)
	.align		4
.L_39:
        /*00a0*/ 	.word	index@(_ZN6caffe219PowBroadcast2KernelIfffEEvPKT_PKT0_PT1_iii)
        /*00a4*/ 	.word	0x00000000


	//----- nvinfo : EIATTR_MIN_STACK_SIZE
	.align		4
.L_40:
        /*00a8*/ 	.byte	0x04, 0x12
        /*00aa*/ 	.short	(.L_42 - .L_41)
	.align		4
.L_41:
        /*00ac*/ 	.word	index@(_ZN6caffe218PowBroadcastKernelIfffEEvPKT_PKT0_PT1_ii)
        /*00b0*/ 	.word	0x00000000


	//----- nvinfo : EIATTR_MIN_STACK_SIZE
	.align		4
.L_42:
        /*00b4*/ 	.byte	0x04, 0x12
        /*00b6*/ 	.short	(.L_44 - .L_43)
	.align		4
.L_43:
        /*00b8*/ 	.word	index@(_ZN6caffe211PowOpKernelILi0EfffEEvPKT0_PKT1_S4_PT2_i)
        /*00bc*/ 	.word	0x00000000


	//----- nvinfo : EIATTR_MIN_STACK_SIZE
	.align		4
.L_44:
        /*00c0*/ 	.byte	0x04, 0x12
        /*00c2*/ 	.short	(.L_46 - .L_45)
	.align		4
.L_45:
        /*00c4*/ 	.word	index@(_ZN6caffe211PowOpKernelILi1EfffEEvPKT0_PKT1_S4_PT2_i)
        /*00c8*/ 	.word	0x00000000


	//----- nvinfo : EIATTR_MIN_STACK_SIZE
	.align		4
.L_46:
        /*00cc*/ 	.byte	0x04, 0x12
        /*00ce*/ 	.short	(.L_48 - .L_47)
	.align		4
.L_47:
        /*00d0*/ 	.word	index@(_ZN3cub11EmptyKernelIvEEvv)
        /*00d4*/ 	.word	0x00000000
.L_48:


//--------------------- .nv.compat                --------------------------
	.section	.nv.compat,"",@"SHT_CUDA_COMPAT_INFO"
	.align	4
        /*0000*/ 	.byte	0x02, 0x09, 0x00, 0x00, 0x02, 0x02, 0x01, 0x00, 0x02, 0x05, 0x05, 0x00, 0x03, 0x07, 0x01, 0x01
        /*0010*/ 	.byte	0x02, 0x03, 0x00, 0x00, 0x02, 0x06, 0x01, 0x00, 0x04, 0x0b, 0x08, 0x00, 0x01, 0x00, 0x00, 0x00
        /*0020*/ 	.byte	0x00, 0x00, 0x00, 0x00


//--------------------- .nv.info._ZN6caffe219PowBroadcast2KernelIfffEEvPKT_PKT0_PT1_iii --------------------------
	.section	.nv.info._ZN6caffe219PowBroadcast2KernelIfffEEvPKT_PKT0_PT1_iii,"",@"SHT_CUDA_INFO"
	.sectionflags	@""
	.align	4


	//----- nvinfo : EIATTR_CUDA_API_VERSION
	.align		4
        /*0000*/ 	.byte	0x04, 0x37
        /*0002*/ 	.short	(.L_50 - .L_49)
.L_49:
        /*0004*/ 	.word	0x00000082


	//----- nvinfo : EIATTR_KPARAM_INFO
	.align		4
.L_50:
        /*0008*/ 	.byte	0x04, 0x17
        /*000a*/ 	.short	(.L_52 - .L_51)
.L_51:
        /*000c*/ 	.word	0x00000000
        /*0010*/ 	.short	0x0005
        /*0012*/ 	.short	0x0020
        /*0014*/ 	.byte	0x00, 0xf0, 0x11, 0x00


	//----- nvinfo : EIATTR_KPARAM_INFO
	.align		4
.L_52:
        /*0018*/ 	.byte	0x04, 0x17
        /*001a*/ 	.short	(.L_54 - .L_53)
.L_53:
        /*001c*/ 	.word	0x00000000
        /*0020*/ 	.short	0x0004
        /*0022*/ 	.short	0x001c
        /*0024*/ 	.byte	0x00, 0xf0, 0x11, 0x00


	//----- nvinfo : EIATTR_KPARAM_INFO
	.align		4
.L_54:
        /*0028*/ 	.byte	0x04, 0x17
        /*002a*/ 	.short	(.L_56 - .L_55)
.L_55:
        /*002c*/ 	.word	0x00000000
        /*0030*/ 	.short	0x0003
        /*0032*/ 	.short	0x0018
        /*0034*/ 	.byte	0x00, 0xf0, 0x11, 0x00


	//----- nvinfo : EIATTR_KPARAM_INFO
	.align		4
.L_56:
        /*0038*/ 	.byte	0x04, 0x17
        /*003a*/ 	.short	(.L_58 - .L_57)
.L_57:
        /*003c*/ 	.word	0x00000000
        /*0040*/ 	.short	0x0002
        /*0042*/ 	.short	0x0010
        /*0044*/ 	.byte	0x00, 0xf0, 0x21, 0x00


	//----- nvinfo : EIATTR_KPARAM_INFO
	.align		4
.L_58:
        /*0048*/ 	.byte	0x04, 0x17
        /*004a*/ 	.short	(.L_60 - .L_59)
.L_59:
        /*004c*/ 	.word	0x00000000
        /*0050*/ 	.short	0x0001
        /*0052*/ 	.short	0x0008
        /*0054*/ 	.byte	0x00, 0xf0, 0x21, 0x00


	//----- nvinfo : EIATTR_KPARAM_INFO
	.align		4
.L_60:
        /*0058*/ 	.byte	0x04, 0x17
        /*005a*/ 	.short	(.L_62 - .L_61)
.L_61:
        /*005c*/ 	.word	0x00000000
        /*0060*/ 	.short	0x0000
        /*0062*/ 	.short	0x0000
        /*0064*/ 	.byte	0x00, 0xf0, 0x21, 0x00


	//----- nvinfo : EIATTR_SPARSE_MMA_MASK
	.align		4
.L_62:
        /*0068*/ 	.byte	0x03, 0x50
        /*006a*/ 	.short	0x0000


	//----- nvinfo : EIATTR_MAXREG_COUNT
	.align		4
        /*006c*/ 	.byte	0x03, 0x1b
        /*006e*/ 	.short	0x00ff


	//----- nvinfo : EIATTR_MERCURY_ISA_VERSION
	.align		4
        /*0070*/ 	.byte	0x03, 0x5f
        /*0072*/ 	.short	0x0101


	//----- nvinfo : EIATTR_VRC_CTA_INIT_COUNT
	.align		4
        /*0074*/ 	.byte	0x02, 0x4a
	.zero		1
	.zero		1


	//----- nvinfo : EIATTR_EXIT_INSTR_OFFSETS
	.align		4
        /*0078*/ 	.byte	0x04, 0x1c
        /*007a*/ 	.short	(.L_64 - .L_63)


	//   ....[0]....
.L_63:
        /*007c*/ 	.word	0x000000c0


	//   ....[1]....
        /*0080*/ 	.word	0x00000d80


	//----- nvinfo : EIATTR_CRS_STACK_SIZE
	.align		4
.L_64:
        /*0084*/ 	.byte	0x04, 0x1e
        /*0086*/ 	.short	(.L_66 - .L_65)
.L_65:
        /*0088*/ 	.word	0x00000000


	//----- nvinfo : EIATTR_CBANK_PARAM_SIZE
	.align		4
.L_66:
        /*008c*/ 	.byte	0x03, 0x19
        /*008e*/ 	.short	0x0024


	//----- nvinfo : EIATTR_PARAM_CBANK
	.align		4
        /*0090*/ 	.byte	0x04, 0x0a
        /*0092*/ 	.short	(.L_68 - .L_67)
	.align		4
.L_67:
        /*0094*/ 	.word	index@(.nv.constant0._ZN6caffe219PowBroadcast2KernelIfffEEvPKT_PKT0_PT1_iii)
        /*0098*/ 	.short	0x0380
        /*009a*/ 	.short	0x0024


	//----- nvinfo : EIATTR_SW_WAR
	.align		4
.L_68:
        /*009c*/ 	.byte	0x04, 0x36
        /*009e*/ 	.short	(.L_70 - .L_69)
.L_69:
        /*00a0*/ 	.word	0x00000008
.L_70:


//--------------------- .nv.info._ZN6caffe218PowBroadcastKernelIfffEEvPKT_PKT0_PT1_ii --------------------------
	.section	.nv.info._ZN6caffe218PowBroadcastKernelIfffEEvPKT_PKT0_PT1_ii,"",@"SHT_CUDA_INFO"
	.sectionflags	@""
	.align	4


	//----- nvinfo : EIATTR_CUDA_API_VERSION
	.align		4
        /*0000*/ 	.byte	0x04, 0x37
        /*0002*/ 	.short	(.L_72 - .L_71)
.L_71:
        /*0004*/ 	.word	0x00000082


	//----- nvinfo : EIATTR_KPARAM_INFO
	.align		4
.L_72:
        /*0008*/ 	.byte	0x04, 0x17
        /*000a*/ 	.short	(.L_74 - .L_73)
.L_73:
        /*000c*/ 	.word	0x00000000
        /*0010*/ 	.short	0x0004
        /*0012*/ 	.short	0x001c
        /*0014*/ 	.byte	0x00, 0xf0, 0x11, 0x00


	//----- nvinfo : EIATTR_KPARAM_INFO
	.align		4
.L_74:
        /*0018*/ 	.byte	0x04, 0x17
        /*001a*/ 	.short	(.L_76 - .L_75)
.L_75:
        /*001c*/ 	.word	0x00000000
        /*0020*/ 	.short	0x0003
        /*0022*/ 	.short	0x0018
        /*0024*/ 	.byte	0x00, 0xf0, 0x11, 0x00


	//----- nvinfo : EIATTR_KPARAM_INFO
	.align		4
.L_76:
        /*0028*/ 	.byte	0x04, 0x17
        /*002a*/ 	.short	(.L_78 - .L_77)
.L_77:
        /*002c*/ 	.word	0x00000000
        /*0030*/ 	.short	0x0002
        /*0032*/ 	.short	0x0010
        /*0034*/ 	.byte	0x00, 0xf0, 0x21, 0x00


	//----- nvinfo : EIATTR_KPARAM_INFO
	.align		4
.L_78:
        /*0038*/ 	.byte	0x04, 0x17
        /*003a*/ 	.short	(.L_80 - .L_79)
.L_79:
        /*003c*/ 	.word	0x00000000
        /*0040*/ 	.short	0x0001
        /*0042*/ 	.short	0x0008
        /*0044*/ 	.byte	0x00, 0xf0, 0x21, 0x00


	//----- nvinfo : EIATTR_KPARAM_INFO
	.align		4
.L_80:
        /*0048*/ 	.byte	0x04, 0x17
        /*004a*/ 	.short	(.L_82 - .L_81)
.L_81:
        /*004c*/ 	.word	0x00000000
        /*0050*/ 	.short	0x0000
        /*0052*/ 	.short	0x0000
        /*0054*/ 	.byte	0x00, 0xf0, 0x21, 0x00


	//----- nvinfo : EIATTR_SPARSE_MMA_MASK
	.align		4
.L_82:
        /*0058*/ 	.byte	0x03, 0x50
        /*005a*/ 	.short	0x0000


	//----- nvinfo : EIATTR_MAXREG_COUNT
	.align		4
        /*005c*/ 	.byte	0x03, 0x1b
        /*005e*/ 	.short	0x00ff


	//----- nvinfo : EIATTR_MERCURY_ISA_VERSION
	.align		4
        /*0060*/ 	.byte	0x03, 0x5f
        /*0062*/ 	.short	0x0101


	//----- nvinfo : EIATTR_VRC_CTA_INIT_COUNT
	.align		4
        /*0064*/ 	.byte	0x02, 0x4a
	.zero		1
	.zero		1


	//----- nvinfo : EIATTR_EXIT_INSTR_OFFSETS
	.align		4
        /*0068*/ 	.byte	0x04, 0x1c
        /*006a*/ 	.short	(.L_84 - .L_83)


	//   ....[0]....
.L_83:
        /*006c*/ 	.word	0x000000a0


	//   ....[1]....
        /*0070*/ 	.word	0x00000ba0


	//----- nvinfo : EIATTR_CRS_STACK_SIZE
	.align		4
.L_84:
        /*0074*/ 	.byte	0x04, 0x1e
        /*0076*/ 	.short	(.L_86 - .L_85)
.L_85:
        /*0078*/ 	.word	0x00000000


	//----- nvinfo : EIATTR_CBANK_PARAM_SIZE
	.align		4
.L_86:
        /*007c*/ 	.byte	0x03, 0x19
        /*007e*/ 	.short	0x0020


	//----- nvinfo : EIATTR_PARAM_CBANK
	.align		4
        /*0080*/ 	.byte	0x04, 0x0a
        /*0082*/ 	.short	(.L_88 - .L_87)
	.align		4
.L_87:
        /*0084*/ 	.word	index@(.nv.constant0._ZN6caffe218PowBroadcastKernelIfffEEvPKT_PKT0_PT1_ii)
        /*0088*/ 	.short	0x0380
        /*008a*/ 	.short	0x0020


	//----- nvinfo : EIATTR_SW_WAR
	.align		4
.L_88:
        /*008c*/ 	.byte	0x04, 0x36
        /*008e*/ 	.short	(.L_90 - .L_89)
.L_89:
        /*0090*/ 	.word	0x00000008
.L_90:


//--------------------- .nv.info._ZN6caffe211PowOpKernelILi0EfffEEvPKT0_PKT1_S4_PT2_i --------------------------
	.section	.nv.info._ZN6caffe211PowOpKernelILi0EfffEEvPKT0_PKT1_S4_PT2_i,"",@"SHT_CUDA_INFO"
	.sectionflags	@""
	.align	4


	//----- nvinfo : EIATTR_CUDA_API_VERSION
	.align		4
        /*0000*/ 	.byte	0x04, 0x37
        /*0002*/ 	.short	(.L_92 - .L_91)
.L_91:
        /*0004*/ 	.word	0x00000082


	//----- nvinfo : EIATTR_KPARAM_INFO
	.align		4
.L_92:
        /*0008*/ 	.byte	0x04, 0x17
        /*000a*/ 	.short	(.L_94 - .L_93)
.L_93:
        /*000c*/ 	.word	0x00000000
        /*0010*/ 	.short	0x0004
        /*0012*/ 	.short	0x0020
        /*0014*/ 	.byte	0x00, 0xf0, 0x11, 0x00


	//----- nvinfo : EIATTR_KPARAM_INFO
	.align		4
.L_94:
        /*0018*/ 	.byte	0x04, 0x17
        /*001a*/ 	.short	(.L_96 - .L_95)
.L_95:
        /*001c*/ 	.word	0x00000000
        /*0020*/ 	.short	0x0003
        /*0022*/ 	.short	0x0018
        /*0024*/ 	.byte	0x00, 0xf0, 0x21, 0x00


	//----- nvinfo : EIATTR_KPARAM_INFO
	.align		4
.L_96:
        /*0028*/ 	.byte	0x04, 0x17
        /*002a*/ 	.short	(.L_98 - .L_97)
.L_97:
        /*002c*/ 	.word	0x00000000
        /*0030*/ 	.short	0x0002
        /*0032*/ 	.short	0x0010
        /*0034*/ 	.byte	0x00, 0xf0, 0x11, 0x00


	//----- nvinfo : EIATTR_KPARAM_INFO
	.align		4
.L_98:
        /*0038*/ 	.byte	0x04, 0x17
        /*003a*/ 	.short	(.L_100 - .L_99)
.L_99:
        /*003c*/ 	.word	0x00000000
        /*0040*/ 	.short	0x0001
        /*0042*/ 	.short	0x0008
        /*0044*/ 	.byte	0x00, 0xf0, 0x21, 0x00


	//----- nvinfo : EIATTR_KPARAM_INFO
	.align		4
.L_100:
        /*0048*/ 	.byte	0x04, 0x17
        /*004a*/ 	.short	(.L_102 - .L_101)
.L_101:
        /*004c*/ 	.word	0x00000000
        /*0050*/ 	.short	0x0000
        /*0052*/ 	.short	0x0000
        /*0054*/ 	.byte	0x00, 0xf0, 0x21, 0x00


	//----- nvinfo : EIATTR_SPARSE_MMA_MASK
	.align		4
.L_102:
        /*0058*/ 	.byte	0x03, 0x50
        /*005a*/ 	.short	0x0000


	//----- nvinfo : EIATTR_MAXREG_COUNT
	.align		4
        /*005c*/ 	.byte	0x03, 0x1b
        /*005e*/ 	.short	0x00ff


	//----- nvinfo : EIATTR_MERCURY_ISA_VERSION
	.align		4
        /*0060*/ 	.byte	0x03, 0x5f
        /*0062*/ 	.short	0x0101


	//----- nvinfo : EIATTR_VRC_CTA_INIT_COUNT
	.align		4
        /*0064*/ 	.byte	0x02, 0x4a
	.zero		1
	.zero		1


	//----- nvinfo : EIATTR_EXIT_INSTR_OFFSETS
	.align		4
        /*0068*/ 	.byte	0x04, 0x1c
        /*006a*/ 	.short	(.L_104 - .L_103)


	//   ....[0]....
.L_103:
        /*006c*/ 	.word	0x00000090


	//   ....[1]....
        /*0070*/ 	.word	0x00000a00


	//----- nvinfo : EIATTR_CRS_STACK_SIZE
	.align		4
.L_104:
        /*0074*/ 	.byte	0x04, 0x1e
        /*0076*/ 	.short	(.L_106 - .L_105)
.L_105:
        /*0078*/ 	.word	0x00000000


	//----- nvinfo : EIATTR_CBANK_PARAM_SIZE
	.align		4
.L_106:
        /*007c*/ 	.byte	0x03, 0x19
        /*007e*/ 	.short	0x0024


	//----- nvinfo : EIATTR_PARAM_CBANK
	.align		4
        /*0080*/ 	.byte	0x04, 0x0a
        /*0082*/ 	.short	(.L_108 - .L_107)
	.align		4
.L_107:
        /*0084*/ 	.word	index@(.nv.constant0._ZN6caffe211PowOpKernelILi0EfffEEvPKT0_PKT1_S4_PT2_i)
        /*0088*/ 	.short	0x0380
        /*008a*/ 	.short	0x0024


	//----- nvinfo : EIATTR_SW_WAR
	.align		4
.L_108:
        /*008c*/ 	.byte	0x04, 0x36
        /*008e*/ 	.short	(.L_110 - .L_109)
.L_109:
        /*0090*/ 	.word	0x00000008
.L_110:


//--------------------- .nv.info._ZN6caffe211PowOpKernelILi1EfffEEvPKT0_PKT1_S4_PT2_i --------------------------
	.section	.nv.info._ZN6caffe211PowOpKernelILi1EfffEEvPKT0_PKT1_S4_PT2_i,"",@"SHT_CUDA_INFO"
	.sectionflags	@""
	.align	4


	//----- nvinfo : EIATTR_CUDA_API_VERSION
	.align		4
        /*0000*/ 	.byte	0x04, 0x37
        /*0002*/ 	.short	(.L_112 - .L_111)
.L_111:
        /*0004*/ 	.word	0x00000082


	//----- nvinfo : EIATTR_KPARAM_INFO
	.align		4
.L_112:
        /*0008*/ 	.byte	0x04, 0x17
        /*000a*/ 	.short	(.L_114 - .L_113)
.L_113:
        /*000c*/ 	.word	0x00000000
        /*0010*/ 	.short	0x0004
        /*0012*/ 	.short	0x0020
        /*0014*/ 	.byte	0x00, 0xf0, 0x11, 0x00


	//----- nvinfo : EIATTR_KPARAM_INFO
	.align		4
.L_114:
        /*0018*/ 	.byte	0x04, 0x17
        /*001a*/ 	.short	(.L_116 - .L_115)
.L_115:
        /*001c*/ 	.word	0x00000000
        /*0020*/ 	.short	0x0003
        /*0022*/ 	.short	0x0018
        /*0024*/ 	.byte	0x00, 0xf0, 0x21, 0x00


	//----- nvinfo : EIATTR_KPARAM_INFO
	.align		4
.L_116:
        /*0028*/ 	.byte	0x04, 0x17
        /*002a*/ 	.short	(.L_118 - .L_117)
.L_117:
        /*002c*/ 	.word	0x00000000
        /*0030*/ 	.short	0x0002
        /*0032*/ 	.short	0x0010
        /*0034*/ 	.byte	0x00, 0xf0, 0x11, 0x00


	//----- nvinfo : EIATTR_KPARAM_INFO
	.align		4
.L_118:
        /*0038*/ 	.byte	0x04, 0x17
        /*003a*/ 	.short	(.L_120 - .L_119)
.L_119:
        /*003c*/ 	.word	0x00000000
        /*0040*/ 	.short	0x0001
        /*0042*/ 	.short	0x0008
        /*0044*/ 	.byte	0x00, 0xf0, 0x21, 0x00


	//----- nvinfo : EIATTR_KPARAM_INFO
	.align		4
.L_120:
        /*0048*/ 	.byte	0x04, 0x17
        /*004a*/ 	.short	(.L_122 - .L_121)
.L_121:
        /*004c*/ 	.word	0x00000000
        /*0050*/ 	.short	0x0000
        /*0052*/ 	.short	0x0000
        /*0054*/ 	.byte	0x00, 0xf0, 0x21, 0x00


	//----- nvinfo : EIATTR_SPARSE_MMA_MASK
	.align		4
.L_122:
        /*0058*/ 	.byte	0x03, 0x50
        /*005a*/ 	.short	0x0000


	//----- nvinfo : EIATTR_MAXREG_COUNT
	.align		4
        /*005c*/ 	.byte	0x03, 0x1b
        /*005e*/ 	.short	0x00ff


	//----- nvinfo : EIATTR_MERCURY_ISA_VERSION
	.align		4
        /*0060*/ 	.byte	0x03, 0x5f
        /*0062*/ 	.short	0x0101


	//----- nvinfo : EIATTR_VRC_CTA_INIT_COUNT
	.align		4
        /*0064*/ 	.byte	0x02, 0x4a
	.zero		1
	.zero		1


	//----- nvinfo : EIATTR_EXIT_INSTR_OFFSETS
	.align		4
        /*0068*/ 	.byte	0x04, 0x1c
        /*006a*/ 	.short	(.L_124 - .L_123)


	//   ....[0]....
.L_123:
        /*006c*/ 	.word	0x00000090


	//   ....[1]....
        /*0070*/ 	.word	0x000009e0


	//----- nvinfo : EIATTR_CRS_STACK_SIZE
	.align		4
.L_124:
        /*0074*/ 	.byte	0x04, 0x1e
        /*0076*/ 	.short	(.L_126 - .L_125)
.L_125:
        /*0078*/ 	.word	0x00000000


	//----- nvinfo : EIATTR_CBANK_PARAM_SIZE
	.align		4
.L_126:
        /*007c*/ 	.byte	0x03, 0x19
        /*007e*/ 	.short	0x0024


	//----- nvinfo : EIATTR_PARAM_CBANK
	.align		4
        /*0080*/ 	.byte	0x04, 0x0a
        /*0082*/ 	.short	(.L_128 - .L_127)
	.align		4
.L_127:
        /*0084*/ 	.word	index@(.nv.constant0._ZN6caffe211PowOpKernelILi1EfffEEvPKT0_PKT1_S4_PT2_i)
        /*0088*/ 	.short	0x0380
        /*008a*/ 	.short	0x0024


	//----- nvinfo : EIATTR_SW_WAR
	.align		4
.L_128:
        /*008c*/ 	.byte	0x04, 0x36
        /*008e*/ 	.short	(.L_130 - .L_129)
.L_129:
        /*0090*/ 	.word	0x00000008
.L_130:


//--------------------- .nv.info._ZN3cub11EmptyKernelIvEEvv --------------------------
	.section	.nv.info._ZN3cub11EmptyKernelIvEEvv,"",@"SHT_CUDA_INFO"
	.sectionflags	@""
	.align	4


	//----- nvinfo : EIATTR_CUDA_API_VERSION
	.align		4
        /*0000*/ 	.byte	0x04, 0x37
        /*0002*/ 	.short	(.L_132 - .L_131)
.L_131:
        /*0004*/ 	.word	0x00000082


	//----- nvinfo : EIATTR_SPARSE_MMA_MASK
	.align		4
.L_132:
        /*0008*/ 	.byte	0x03, 0x50
        /*000a*/ 	.short	0x0000


	//----- nvinfo : EIATTR_MAXREG_COUNT
	.align		4
        /*000c*/ 	.byte	0x03, 0x1b
        /*000e*/ 	.short	0x00ff


	//----- nvinfo : EIATTR_MERCURY_ISA_VERSION
	.align		4
        /*0010*/ 	.byte	0x03, 0x5f
        /*0012*/ 	.short	0x0101


	//----- nvinfo : EIATTR_VRC_CTA_INIT_COUNT
	.align		4
        /*0014*/ 	.byte	0x02, 0x4a
	.zero		1
	.zero		1


	//----- nvinfo : EIATTR_EXIT_INSTR_OFFSETS
	.align		4
        /*0018*/ 	.byte	0x04, 0x1c
        /*001a*/ 	.short	(.L_134 - .L_133)


	//   ....[0]....
.L_133:
        /*001c*/ 	.word	0x00000010


	//----- nvinfo : EIATTR_SW_WAR
	.align		4
.L_134:
        /*0020*/ 	.byte	0x04, 0x36
        /*0022*/ 	.short	(.L_136 - .L_135)
.L_135:
        /*0024*/ 	.word	0x00000008
.L_136:


//--------------------- .nv.callgraph             --------------------------
	.section	.nv.callgraph,"",@"SHT_CUDA_CALLGRAPH"
	.align	4
	.sectionentsize	8
	.align		4
        /*0000*/ 	.word	0x00000000
	.align		4
        /*0004*/ 	.word	0xffffffff
	.align		4
        /*0008*/ 	.word	0x00000000
	.align		4
        /*000c*/ 	.word	0xfffffffe
	.align		4
        /*0010*/ 	.word	0x00000000
	.align		4
        /*0014*/ 	.word	0xfffffffd
	.align		4
        /*0018*/ 	.word	0x00000000
	.align		4
        /*001c*/ 	.word	0xfffffffc


//--------------------- .nv.constant4             --------------------------
	.section	.nv.constant4,"a",@progbits
	.align	8
	.align		8
.nv.constant4:
        /*0000*/ 	.dword	_ZTVSt9basic_iosIcSt11char_traitsIcEE
	.align		8
        /*0008*/ 	.dword	_ZTTSo
	.align		8
        /*0010*/ 	.dword	_ZTVSt15basic_streambufIcSt11char_traitsIcEE
	.align		8
        /*0018*/ 	.dword	_ZTVNSt7__cxx1115basic_stringbufIcSt11char_traitsIcESaIcEEE
	.align		8
        /*0020*/ 	.dword	_ZTTNSt7__cxx1119basic_ostringstreamIcSt11char_traitsIcESaIcEEE
	.align		8
        /*0028*/ 	.dword	_ZTVN10__cxxabiv119__pointer_type_infoE
	.align		8
        /*0030*/ 	.dword	_ZTVN10__cxxabiv120__function_type_infoE
	.align		8
        /*0038*/ 	.dword	_ZTVN10__cxxabiv117__class_type_infoE
	.align		8
        /*0040*/ 	.dword	_ZTVN10__cxxabiv120__si_class_type_infoE
	.align		8
        /*0048*/ 	.dword	_ZN63_INTERNAL_41_tmpxft_00006b00_00000000_7_pow_op_cpp1_ii_3a5338cc6thrust6system6detail10sequential3seqE
	.align		8
        /*0050*/ 	.dword	_ZTVN3c105ErrorE
	.align		8
        /*0058*/ 	.dword	_ZTVN6caffe28OperatorINS_11CUDAContextEEE
	.align		8
        /*0060*/ 	.dword	_ZTVN6caffe25PowOpINS_11TensorTypesIJfEEENS_11CUDAContextENS_14CudaPowFunctorENS_15SameTypeAsInputEEE


//--------------------- .text._ZN6caffe219PowBroadcast2KernelIfffEEvPKT_PKT0_PT1_iii --------------------------
	.section	.text._ZN6caffe219PowBroadcast2KernelIfffEEvPKT_PKT0_PT1_iii,"ax",@progbits
	.align	128
        .global         _ZN6caffe219PowBroadcast2KernelIfffEEvPKT_PKT0_PT1_iii
        .type           _ZN6caffe219PowBroadcast2KernelIfffEEvPKT_PKT0_PT1_iii,@function
        .size           _ZN6caffe219PowBroadcast2KernelIfffEEvPKT_PKT0_PT1_iii,(.L_x_47 - _ZN6caffe219PowBroadcast2KernelIfffEEvPKT_PKT0_PT1_iii)
        .other          _ZN6caffe219PowBroadcast2KernelIfffEEvPKT_PKT0_PT1_iii,@"STO_CUDA_ENTRY STV_DEFAULT"
_ZN6caffe219PowBroadcast2KernelIfffEEvPKT_PKT0_PT1_iii:
.text._ZN6caffe219PowBroadcast2KernelIfffEEvPKT_PKT0_PT1_iii:
[----:B------:R-:W-:Y:S01]  /*0000*/  LDC R1, c[0x0][0x37c] ;  /* 0x0000df00ff017b82 */ /* 0x000fe20000000800 */
[----:B------:R-:W0:Y:S07]  /*0010*/  S2R R7, SR_TID.X ;  /* 0x0000000000077919 */ /* 0x000e2e0000002100 */
[----:B------:R-:W0:Y:S01]  /*0020*/  S2UR UR7, SR_CTAID.X ;  /* 0x00000000000779c3 */ /* 0x000e220000002500 */
[----:B------:R-:W1:Y:S01]  /*0030*/  LDCU.64 UR4, c[0x0][0x398] ;  /* 0x00007300ff0477ac */ /* 0x000e620008000a00 */
[----:B------:R-:W2:Y:S06]  /*0040*/  LDCU UR6, c[0x0][0x3a0] ;  /* 0x00007400ff0677ac */ /* 0x000eac0008000800 */
[----:B------:R-:W0:Y:S01]  /*0050*/  LDC R4, c[0x0][0x360] ;  /* 0x0000d800ff047b82 */ /* 0x000e220000000800 */
[----:B-1----:R-:W-:-:S04]  /*0060*/  UIMAD UR4, UR5, UR4, URZ ;  /* 0x00000004050472a4 */ /* 0x002fc8000f8e02ff */
[----:B--2---:R-:W-:-:S04]  /*0070*/  UIMAD UR4, UR4, UR6, URZ ;  /* 0x00000006040472a4 */ /* 0x004fc8000f8e02ff */
[----:B------:R-:W-:Y:S01]  /*0080*/  USHF.R.S32.HI UR8, URZ, 0x1f, UR4 ;  /* 0x0000001fff087899 */ /* 0x000fe20008011404 */
[----:B0-----:R-:W-:-:S05]  /*0090*/  IMAD R7, R4, UR7, R7 ;  /* 0x0000000704077c24 */ /* 0x001fca000f8e0207 */
[----:B------:R-:W-:-:S04]  /*00a0*/  ISETP.GE.U32.AND P0, PT, R7, UR4, PT ;  /* 0x0000000407007c0c */ /* 0x000fc8000bf06070 */
[----:B------:R-:W-:-:S13]  /*00b0*/  ISETP.GE.U32.AND.EX P0, PT, RZ, UR8, PT, P0 ;  /* 0x00000008ff007c0c */ /* 0x000fda000bf06100 */
[----:B------:R-:W-:Y:S05]  /*00c0*/  @P0 EXIT ;  /* 0x000000000000094d */ /* 0x000fea0003800000 */
[----:B------:R-:W0:Y:S01]  /*00d0*/  LDC R2, c[0x0][0x3a0] ;  /* 0x0000e800ff027b82 */ /* 0x000e220000000800 */
[----:B------:R-:W1:Y:S01]  /*00e0*/  LDCU UR5, c[0x0][0x370] ;  /* 0x00006e00ff0577ac */ /* 0x000e620008000800 */
[----:B------:R-:W-:Y:S01]  /*00f0*/  IMAD.MOV.U32 R6, RZ, RZ, RZ ;  /* 0x000000ffff067224 */ /* 0x000fe200078e00ff */
[----:B------:R-:W2:Y:S05]  /*0100*/  LDCU.64 UR6, c[0x0][0x358] ;  /* 0x00006b00ff0677ac */ /* 0x000eaa0008000a00 */
[----:B------:R-:W3:Y:S01]  /*0110*/  LDC R3, c[0x0][0x39c] ;  /* 0x0000e700ff037b82 */ /* 0x000ee20000000800 */
[----:B------:R-:W4:Y:S01]  /*0120*/  LDCU.64 UR10, c[0x0][0x380] ;  /* 0x00007000ff0a77ac */ /* 0x000f220008000a00 */
[----:B------:R-:W0:Y:S01]  /*0130*/  LDCU.64 UR12, c[0x0][0x388] ;  /* 0x00007100ff0c77ac */ /* 0x000e220008000a00 */
[----:B------:R-:W0:Y:S01]  /*0140*/  LDCU.64 UR14, c[0x0][0x390] ;  /* 0x00007200ff0e77ac */ /* 0x000e220008000a00 */
[----:B-1----:R-:W-:-:S07]  /*0150*/  IMAD R4, R4, UR5, RZ ;  /* 0x0000000504047c24 */ /* 0x002fce000f8e02ff */
.L_x_13:
[----:B----4-:R-:W-:-:S04]  /*0160*/  LEA R8, P0, R7, UR10, 0x2 ;  /* 0x0000000a07087c11 */ /* 0x010fc8000f8010ff */
[----:B------:R-:W-:-:S05]  /*0170*/  LEA.HI.X R9, R7, UR11, R6, 0x2, P0 ;  /* 0x0000000b07097c11 */ /* 0x000fca00080f1406 */
[----:B--2---:R1:W5:Y:S01]  /*0180*/  LDG.E R5, desc[UR6][R8.64] ;  /* 0x0000000608057981 */ /* 0x004362000c1e1900 */
[----:B0-----:R-:W-:Y:S01]  /*0190*/  SHF.R.S32.HI R11, RZ, 0x1f, R2 ;  /* 0x0000001fff0b7819 */ /* 0x001fe20000011402 */
[----:B------:R-:W-:Y:S03]  /*01a0*/  BSSY.RECONVERGENT B0, `(.L_x_0) ;  /* 0x000001a000007945 */ /* 0x000fe60003800200 */
[----:B------:R-:W-:-:S04]  /*01b0*/  LOP3.LUT R0, R6, R11, RZ, 0xfc, !PT ;  /* 0x0000000b06007212 */ /* 0x000fc800078efcff */
[----:B------:R-:W-:-:S13]  /*01c0*/  ISETP.NE.U32.AND P0, PT, R0, RZ, PT ;  /* 0x000000ff0000720c */ /* 0x000fda0003f05070 */
[----:B-1----:R-:W-:Y:S05]  /*01d0*/  @!P0 BRA `(.L_x_1) ;  /* 0x00000000000c8947 */ /* 0x002fea0003800000 */
[----:B------:R-:W-:-:S07]  /*01e0*/  MOV R0, 0x200 ;  /* 0x0000020000007802 */ /* 0x000fce0000000f00 */
[----:B---3-5:R-:W-:Y:S05]  /*01f0*/  CALL.REL.NOINC `($__internal_0_$__cuda_sm20_div_u64) ;  /* 0x0000000800e47944 */ /* 0x028fea0003c00000 */
[----:B------:R-:W-:Y:S05]  /*0200*/  BRA `(.L_x_2) ;  /* 0x00000000004c7947 */ /* 0x000fea0003800000 */
.L_x_1:
[----:B------:R-:W0:Y:S01]  /*0210*/  I2F.U32.RP R0, R2 ;  /* 0x0000000200007306 */ /* 0x000e220000209000 */
[----:B------:R-:W-:Y:S01]  /*0220*/  ISETP.NE.U32.AND P2, PT, R2, RZ, PT ;  /* 0x000000ff0200720c */ /* 0x000fe20003f45070 */
[----:B------:R-:W-:-:S06]  /*0230*/  HFMA2 R13, -RZ, RZ, 0, 0 ;  /* 0x00000000ff0d7431 */ /* 0x000fcc00000001ff */
[----:B0-----:R-:W0:Y:S02]  /*0240*/  MUFU.RCP R0, R0 ;  /* 0x0000000000007308 */ /* 0x001e240000001000 */
[----:B0-----:R-:W-:-:S06]  /*0250*/  VIADD R8, R0, 0xffffffe ;  /* 0x0ffffffe00087836 */ /* 0x001fcc0000000000 */
[----:B------:R0:W1:Y:S02]  /*0260*/  F2I.FTZ.U32.TRUNC.NTZ R9, R8 ;  /* 0x0000000800097305 */ /* 0x000064000021f000 */
[----:B0-----:R-:W-:Y:S01]  /*0270*/  IMAD.MOV.U32 R8, RZ, RZ, RZ ;  /* 0x000000ffff087224 */ /* 0x001fe200078e00ff */
[----:B-1----:R-:W-:-:S05]  /*0280*/  IADD3 R11, PT, PT, RZ, -R9, RZ ;  /* 0x80000009ff0b7210 */ /* 0x002fca0007ffe0ff */
[----:B------:R-:W-:-:S04]  /*0290*/  IMAD R11, R11, R2, RZ ;  /* 0x000000020b0b7224 */ /* 0x000fc800078e02ff */
[----:B------:R-:W-:-:S06]  /*02a0*/  IMAD.HI.U32 R10, R9, R11, R8 ;  /* 0x0000000b090a7227 */ /* 0x000fcc00078e0008 */
[----:B------:R-:W-:-:S05]  /*02b0*/  IMAD.HI.U32 R12, R10, R7, RZ ;  /* 0x000000070a0c7227 */ /* 0x000fca00078e00ff */
[----:B------:R-:W-:-:S05]  /*02c0*/  IADD3 R9, PT, PT, -R12, RZ, RZ ;  /* 0x000000ff0c097210 */ /* 0x000fca0007ffe1ff */
[----:B------:R-:W-:-:S05]  /*02d0*/  IMAD R9, R2, R9, R7 ;  /* 0x0000000902097224 */ /* 0x000fca00078e0207 */
[----:B------:R-:W-:-:S13]  /*02e0*/  ISETP.GE.U32.AND P0, PT, R9, R2, PT ;  /* 0x000000020900720c */ /* 0x000fda0003f06070 */
[----:B------:R-:W-:Y:S01]  /*02f0*/  @P0 IMAD.IADD R9, R9, 0x1, -R2 ;  /* 0x0000000109090824 */ /* 0x000fe200078e0a02 */
[----:B------:R-:W-:-:S04]  /*0300*/  @P0 IADD3 R12, PT, PT, R12, 0x1, RZ ;  /* 0x000000010c0c0810 */ /* 0x000fc80007ffe0ff */
[----:B------:R-:W-:-:S13]  /*0310*/  ISETP.GE.U32.AND P1, PT, R9, R2, PT ;  /* 0x000000020900720c */ /* 0x000fda0003f26070 */
[----:B------:R-:W-:Y:S01]  /*0320*/  @P1 VIADD R12, R12, 0x1 ;  /* 0x000000010c0c1836 */ /* 0x000fe20000000000 */
[----:B------:R-:W-:-:S07]  /*0330*/  @!P2 LOP3.LUT R12, RZ, R2, RZ, 0x33, !PT ;  /* 0x00000002ff0ca212 */ /* 0x000fce00078e33ff */
.L_x_2:
[----:B------:R-:W-:Y:S05]  /*0340*/  BSYNC.RECONVERGENT B0 ;  /* 0x0000000000007941 */ /* 0x000fea0003800200 */
.L_x_0:
[----:B---3--:R-:W-:Y:S01]  /*0350*/  SHF.R.S32.HI R11, RZ, 0x1f, R3 ;  /* 0x0000001fff0b7819 */ /* 0x008fe20000011403 */
[----:B------:R-:W-:Y:S03]  /*0360*/  BSSY.RECONVERGENT B0, `(.L_x_3) ;  /* 0x000001b000007945 */ /* 0x000fe60003800200 */
[----:B------:R-:W-:-:S04]  /*0370*/  LOP3.LUT R0, R13, R11, RZ, 0xfc, !PT ;  /* 0x0000000b0d007212 */ /* 0x000fc800078efcff */
[----:B------:R-:W-:-:S13]  /*0380*/  ISETP.NE.U32.AND P0, PT, R0, RZ, PT ;  /* 0x000000ff0000720c */ /* 0x000fda0003f05070 */
[----:B------:R-:W-:Y:S05]  /*0390*/  @!P0 BRA `(.L_x_4) ;  /* 0x0000000000108947 */ /* 0x000fea0003800000 */
[----:B------:R-:W-:Y:S01]  /*03a0*/  IMAD.MOV.U32 R0, RZ, RZ, R12 ;  /* 0x000000ffff007224 */ /* 0x000fe200078e000c */
[----:B------:R-:W-:-:S07]  /*03b0*/  MOV R10, 0x3d0 ;  /* 0x000003d0000a7802 */ /* 0x000fce0000000f00 */
[----:B-----5:R-:W-:Y:S05]  /*03c0*/  CALL.REL.NOINC `($__internal_1_$__cuda_sm20_rem_u64) ;  /* 0x0000000c00887944 */ /* 0x020fea0003c00000 */
[----:B------:R-:W-:Y:S05]  /*03d0*/  BRA `(.L_x_5) ;  /* 0x00000000004c7947 */ /* 0x000fea0003800000 */
.L_x_4:
[----:B------:R-:W0:Y:S01]  /*03e0*/  I2F.U32.RP R0, R3 ;  /* 0x0000000300007306 */ /* 0x000e220000209000 */
[----:B------:R-:W-:-:S07]  /*03f0*/  ISETP.NE.U32.AND P1, PT, R3, RZ, PT ;  /* 0x000000ff0300720c */ /* 0x000fce0003f25070 */
[----:B0-----:R-:W0:Y:S02]  /*0400*/  MUFU.RCP R0, R0 ;  /* 0x0000000000007308 */ /* 0x001e240000001000 */
[----:B0-----:R-:W-:-:S06]  /*0410*/  IADD3 R8, PT, PT, R0, 0xffffffe, RZ ;  /* 0x0ffffffe00087810 */ /* 0x001fcc0007ffe0ff */
[----:B------:R0:W1:Y:S02]  /*0420*/  F2I.FTZ.U32.TRUNC.NTZ R9, R8 ;  /* 0x0000000800097305 */ /* 0x000064000021f000 */
[----:B0-----:R-:W-:Y:S01]  /*0430*/  MOV R8, RZ ;  /* 0x000000ff00087202 */ /* 0x001fe20000000f00 */
[----:B-1----:R-:W-:-:S04]  /*0440*/  IMAD.MOV R10, RZ, RZ, -R9 ;  /* 0x000000ffff0a7224 */ /* 0x002fc800078e0a09 */
[----:B------:R-:W-:-:S04]  /*0450*/  IMAD R11, R10, R3, RZ ;  /* 0x000000030a0b7224 */ /* 0x000fc800078e02ff */
[----:B------:R-:W-:-:S06]  /*0460*/  IMAD.HI.U32 R9, R9, R11, R8 ;  /* 0x0000000b09097227 */ /* 0x000fcc00078e0008 */
[----:B------:R-:W-:-:S04]  /*0470*/  IMAD.HI.U32 R9, R9, R12, RZ ;  /* 0x0000000c09097227 */ /* 0x000fc800078e00ff */
[----:B------:R-:W-:-:S04]  /*0480*/  IMAD.MOV R9, RZ, RZ, -R9 ;  /* 0x000000ffff097224 */ /* 0x000fc800078e0a09 */
[----:B------:R-:W-:Y:S02]  /*0490*/  IMAD R12, R3, R9, R12 ;  /* 0x00000009030c7224 */ /* 0x000fe400078e020c */
[----:B------:R-:W-:-:S03]  /*04a0*/  IMAD.MOV.U32 R9, RZ, RZ, RZ ;  /* 0x000000ffff097224 */ /* 0x000fc600078e00ff */
[----:B------:R-:W-:-:S13]  /*04b0*/  ISETP.GE.U32.AND P0, PT, R12, R3, PT ;  /* 0x000000030c00720c */ /* 0x000fda0003f06070 */
[----:B------:R-:W-:-:S04]  /*04c0*/  @P0 IADD3 R12, PT, PT, R12, -R3, RZ ;  /* 0x800000030c0c0210 */ /* 0x000fc80007ffe0ff */
[----:B------:R-:W-:-:S13]  /*04d0*/  ISETP.GE.U32.AND P0, PT, R12, R3, PT ;  /* 0x000000030c00720c */ /* 0x000fda0003f06070 */
[----:B------:R-:W-:Y:S01]  /*04e0*/  @P0 IMAD.IADD R12, R12, 0x1, -R3 ;  /* 0x000000010c0c0824 */ /* 0x000fe200078e0a03 */
[----:B------:R-:W-:-:S04]  /*04f0*/  @!P1 LOP3.LUT R12, RZ, R3, RZ, 0x33, !PT ;  /* 0x00000003ff0c9212 */ /* 0x000fc800078e33ff */
[----:B------:R-:W-:-:S07]  /*0500*/  MOV R8, R12 ;  /* 0x0000000c00087202 */ /* 0x000fce0000000f00 */
.L_x_5:
[----:B------:R-:W-:Y:S05]  /*0510*/  BSYNC.RECONVERGENT B0 ;  /* 0x0000000000007941 */ /* 0x000fea0003800200 */
.L_x_3:
[----:B------:R-:W-:-:S04]  /*0520*/  LEA R10, P0, R8, UR12, 0x2 ;  /* 0x0000000c080a7c11 */ /* 0x000fc8000f8010ff */
[----:B------:R-:W-:-:S05]  /*0530*/  LEA.HI.X R11, R8, UR13, R9, 0x2, P0 ;  /* 0x0000000d080b7c11 */ /* 0x000fca00080f1409 */
[----:B------:R0:W2:Y:S01]  /*0540*/  LDG.E R8, desc[UR6][R10.64] ;  /* 0x000000060a087981 */ /* 0x0000a2000c1e1900 */
[C---:B-----5:R-:W-:Y:S01]  /*0550*/  FMUL R0, |R5|.reuse, 16777216 ;  /* 0x4b80000005007820 */ /* 0x060fe20000400200 */
[C---:B------:R-:W-:Y:S01]  /*0560*/  FSETP.GEU.AND P1, PT, |R5|.reuse, 1.175494350822287508e-38, PT ;  /* 0x008000000500780b */ /* 0x040fe20003f2e200 */
[----:B------:R-:W-:Y:S01]  /*0570*/  IMAD.MOV.U32 R15, RZ, RZ, 0x43170000 ;  /* 0x43170000ff0f7424 */ /* 0x000fe200078e00ff */
[----:B------:R-:W-:Y:S01]  /*0580*/  FSETP.NEU.AND P4, PT, R5, RZ, PT ;  /* 0x000000ff0500720b */ /* 0x000fe20003f8d000 */
[----:B------:R-:W-:Y:S01]  /*0590*/  BSSY.RECONVERGENT B0, `(.L_x_6) ;  /* 0x000005b000007945 */ /* 0x000fe20003800200 */
[----:B------:R-:W-:-:S04]  /*05a0*/  FSEL R0, R0, |R5|, !P1 ;  /* 0x4000000500007208 */ /* 0x000fc80004800000 */
[----:B------:R-:W-:-:S04]  /*05b0*/  LOP3.LUT R9, R0, 0x7fffff, RZ, 0xc0, !PT ;  /* 0x007fffff00097812 */ /* 0x000fc800078ec0ff */
[----:B------:R-:W-:-:S04]  /*05c0*/  LOP3.LUT R9, R9, 0x3f800000, RZ, 0xfc, !PT ;  /* 0x3f80000009097812 */ /* 0x000fc800078efcff */
[----:B------:R-:W-:-:S13]  /*05d0*/  FSETP.GT.AND P0, PT, R9, 1.4142135381698608398, PT ;  /* 0x3fb504f30900780b */ /* 0x000fda0003f04000 */
[----:B------:R-:W-:-:S04]  /*05e0*/  @P0 FMUL R9, R9, 0.5 ;  /* 0x3f00000009090820 */ /* 0x000fc80000400000 */
[C---:B------:R-:W-:Y:S01]  /*05f0*/  FADD R13, R9.reuse, 1 ;  /* 0x3f800000090d7421 */ /* 0x040fe20000000000 */
[----:B------:R-:W-:-:S04]  /*0600*/  FADD R12, R9, -1 ;  /* 0xbf800000090c7421 */ /* 0x000fc80000000000 */
[----:B0-----:R-:W-:Y:S01]  /*0610*/  FADD R10, R12, R12 ;  /* 0x0000000c0c0a7221 */ /* 0x001fe20000000000 */
[----:B------:R-:W0:Y:S03]  /*0620*/  MUFU.RCP R13, R13 ;  /* 0x0000000d000d7308 */ /* 0x000e260000001000 */
[----:B0-----:R-:W-:Y:S01]  /*0630*/  FMUL R11, R13, R10 ;  /* 0x0000000a0d0b7220 */ /* 0x001fe20000400000 */
[----:B------:R-:W-:-:S03]  /*0640*/  HFMA2 R10, -RZ, RZ, 0.88671875, -10224 ;  /* 0x3b18f0feff0a7431 */ /* 0x000fc600000001ff */
[----:B------:R-:W-:Y:S01]  /*0650*/  FMUL R9, R11, R11 ;  /* 0x0000000b0b097220 */ /* 0x000fe20000400000 */
[----:B------:R-:W-:-:S03]  /*0660*/  FADD R14, R12, -R11 ;  /* 0x8000000b0c0e7221 */ /* 0x000fc60000000000 */
[----:B------:R-:W-:-:S04]  /*0670*/  FFMA R10, R9, R10, 0.01249298732727766037 ;  /* 0x3c4caf63090a7423 */ /* 0x000fc8000000000a */
[----:B------:R-:W-:-:S04]  /*0680*/  FFMA R10, R9, R10, 0.083333469927310943604 ;  /* 0x3daaaabd090a7423 */ /* 0x000fc8000000000a */
[----:B------:R-:W-:Y:S01]  /*0690*/  FMUL R10, R9, R10 ;  /* 0x0000000a090a7220 */ /* 0x000fe20000400000 */
[----:B------:R-:W-:Y:S02]  /*06a0*/  SHF.R.U32.HI R9, RZ, 0x17, R0 ;  /* 0x00000017ff097819 */ /* 0x000fe40000011600 */
[----:B------:R-:W-:Y:S01]  /*06b0*/  FSEL R0, -R15, -127, !P1 ;  /* 0xc2fe00000f007808 */ /* 0x000fe20004800100 */
[C---:B------:R-:W-:Y:S01]  /*06c0*/  FMUL R10, R11.reuse, R10 ;  /* 0x0000000a0b0a7220 */ /* 0x040fe20000400000 */
[----:B------:R-:W-:Y:S01]  /*06d0*/  FADD R15, R14, R14 ;  /* 0x0000000e0e0f7221 */ /* 0x000fe20000000000 */
[----:B------:R-:W-:Y:S02]  /*06e0*/  I2FP.F32.U32 R9, R9 ;  /* 0x0000000900097245 */ /* 0x000fe40000201000 */
[C---:B------:R-:W-:Y:S01]  /*06f0*/  FADD R14, R11.reuse, R10 ;  /* 0x0000000a0b0e7221 */ /* 0x040fe20000000000 */
[----:B------:R-:W-:Y:S02]  /*0700*/  FFMA R12, R12, -R11, R15 ;  /* 0x8000000b0c0c7223 */ /* 0x000fe4000000000f */
[----:B------:R-:W-:Y:S01]  /*0710*/  FADD R0, R0, R9 ;  /* 0x0000000900007221 */ /* 0x000fe20000000000 */
[----:B------:R-:W-:Y:S01]  /*0720*/  FADD R11, R11, -R14 ;  /* 0x8000000e0b0b7221 */ /* 0x000fe20000000000 */
[----:B------:R-:W-:-:S02]  /*0730*/  FMUL R12, R13, R12 ;  /* 0x0000000c0d0c7220 */ /* 0x000fc40000400000 */
[----:B------:R-:W-:Y:S01]  /*0740*/  @P0 FADD R0, R0, 1 ;  /* 0x3f80000000000421 */ /* 0x000fe20000000000 */
[----:B------:R-:W-:-:S03]  /*0750*/  FADD R11, R10, R11 ;  /* 0x0000000b0a0b7221 */ /* 0x000fc60000000000 */
[----:B------:R-:W-:Y:S01]  /*0760*/  FMUL R10, R0, 0.693145751953125 ;  /* 0x3f317200000a7820 */ /* 0x000fe20000400000 */
[----:B------:R-:W-:Y:S01]  /*0770*/  FADD R11, R12, R11 ;  /* 0x0000000b0c0b7221 */ /* 0x000fe20000000000 */
[----:B------:R-:W-:-:S03]  /*0780*/  FMUL R0, R0, 1.428606765330187045e-06 ;  /* 0x35bfbe8e00007820 */ /* 0x000fc60000400000 */
[----:B------:R-:W-:-:S04]  /*0790*/  FADD R9, R14, R11 ;  /* 0x0000000b0e097221 */ /* 0x000fc80000000000 */
[----:B------:R-:W-:Y:S01]  /*07a0*/  FADD R13, R9, R10 ;  /* 0x0000000a090d7221 */ /* 0x000fe20000000000 */
[----:B------:R-:W-:-:S03]  /*07b0*/  FADD R14, R14, -R9 ;  /* 0x800000090e0e7221 */ /* 0x000fc60000000000 */
[----:B------:R-:W-:Y:S01]  /*07c0*/  FADD R10, R10, -R13 ;  /* 0x8000000d0a0a7221 */ /* 0x000fe20000000000 */
[----:B------:R-:W-:-:S03]  /*07d0*/  FADD R14, R11, R14 ;  /* 0x0000000e0b0e7221 */ /* 0x000fc60000000000 */
[----:B------:R-:W-:-:S04]  /*07e0*/  FADD R9, R9, R10 ;  /* 0x0000000a09097221 */ /* 0x000fc80000000000 */
[----:B------:R-:W-:-:S04]  /*07f0*/  FADD R9, R14, R9 ;  /* 0x000000090e097221 */ /* 0x000fc80000000000 */
[----:B------:R-:W-:-:S04]  /*0800*/  FADD R0, R0, R9 ;  /* 0x0000000900007221 */ /* 0x000fc80000000000 */
[----:B------:R-:W-:-:S04]  /*0810*/  FADD R9, R13, R0 ;  /* 0x000000000d097221 */ /* 0x000fc80000000000 */
[----:B------:R-:W-:-:S04]  /*0820*/  FADD R13, R13, -R9 ;  /* 0x800000090d0d7221 */ /* 0x000fc80000000000 */
[----:B------:R-:W-:Y:S01]  /*0830*/  FADD R0, R0, R13 ;  /* 0x0000000d00007221 */ /* 0x000fe20000000000 */
[C---:B--2---:R-:W-:Y:S01]  /*0840*/  FMUL R11, R8.reuse, 0.0001220703125 ;  /* 0x39000000080b7820 */ /* 0x044fe20000400000 */
[----:B------:R-:W-:-:S04]  /*0850*/  FSETP.GT.AND P0, PT, |R8|, 9.99999979021476795361e+33, PT ;  /* 0x77f684df0800780b */ /* 0x000fc80003f04200 */
[----:B------:R-:W-:-:S05]  /*0860*/  FSEL R10, R11, R8, P0 ;  /* 0x000000080b0a7208 */ /* 0x000fca0000000000 */
[----:B------:R-:W-:-:S04]  /*0870*/  FMUL R12, R9, R10 ;  /* 0x0000000a090c7220 */ /* 0x000fc80000400000 */
[----:B------:R-:W-:-:S04]  /*0880*/  FFMA R11, R9, R10, -R12 ;  /* 0x0000000a090b7223 */ /* 0x000fc8000000080c */
[----:B------:R-:W-:-:S04]  /*0890*/  FFMA R0, R0, R10, R11 ;  /* 0x0000000a00007223 */ /* 0x000fc8000000000b */
[----:B------:R-:W-:Y:S01]  /*08a0*/  FFMA R11, RZ, R9, R0 ;  /* 0x00000009ff0b7223 */ /* 0x000fe20000000000 */
[----:B------:R-:W-:-:S03]  /*08b0*/  FMUL R0, R8, 0.5 ;  /* 0x3f00000008007820 */ /* 0x000fc60000400000 */
[----:B------:R-:W-:-:S04]  /*08c0*/  FADD R13, R12, R11 ;  /* 0x0000000b0c0d7221 */ /* 0x000fc80000000000 */
[----:B------:R-:W-:Y:S01]  /*08d0*/  FADD R12, R12, -R13 ;  /* 0x8000000d0c0c7221 */ /* 0x000fe20000000000 */
[----:B------:R-:W-:-:S03]  /*08e0*/  ISETP.NE.AND P0, PT, R13, 0x42b17218, PT ;  /* 0x42b172180d00780c */ /* 0x000fc60003f05270 */
[----:B------:R-:W-:-:S10]  /*08f0*/  FADD R11, R11, R12 ;  /* 0x0000000c0b0b7221 */ /* 0x000fd40000000000 */
[----:B------:R-:W-:Y:S01]  /*0900*/  @!P0 IADD3 R13, PT, PT, R13, -0x1, RZ ;  /* 0xffffffff0d0d8810 */ /* 0x000fe20007ffe0ff */
[----:B------:R-:W-:-:S03]  /*0910*/  @!P0 FADD R11, R11, 7.62939453125e-06 ;  /* 0x370000000b0b8421 */ /* 0x000fc60000000000 */
[C---:B------:R-:W-:Y:S01]  /*0920*/  FSETP.GEU.AND P2, PT, R13.reuse, -105, PT ;  /* 0xc2d200000d00780b */ /* 0x040fe20003f4e000 */
[----:B------:R-:W-:-:S06]  /*0930*/  FMUL R10, R13, 1.4426950216293334961 ;  /* 0x3fb8aa3b0d0a7820 */ /* 0x000fcc0000400000 */
[----:B------:R-:W0:Y:S02]  /*0940*/  FRND.TRUNC R10, R10 ;  /* 0x0000000a000a7307 */ /* 0x000e24000020d000 */
[----:B0-----:R-:W-:Y:S01]  /*0950*/  FADD R15, RZ, R10 ;  /* 0x0000000aff0f7221 */ /* 0x001fe20000000000 */
[----:B------:R-:W-:-:S04]  /*0960*/  FFMA R9, R10, -0.693145751953125, R13 ;  /* 0xbf3172000a097823 */ /* 0x000fc8000000000d */
[----:B------:R-:W-:Y:S01]  /*0970*/  FSETP.GEU.AND P1, PT, R15, -126, PT ;  /* 0xc2fc00000f00780b */ /* 0x000fe20003f2e000 */
[----:B------:R-:W-:-:S04]  /*0980*/  FFMA R9, R10, -1.428606765330187045e-06, R9 ;  /* 0xb5bfbe8e0a097823 */ /* 0x000fc80000000009 */
[----:B------:R-:W-:Y:S02]  /*0990*/  FMUL R14, R9, 1.4426950216293334961 ;  /* 0x3fb8aa3b090e7820 */ /* 0x000fe40000400000 */
[----:B------:R-:W0:Y:S06]  /*09a0*/  FRND.TRUNC R9, R0 ;  /* 0x0000000000097307 */ /* 0x000e2c000020d000 */
[----:B------:R-:W-:Y:S02]  /*09b0*/  @!P1 FMUL R15, R15, 0.5 ;  /* 0x3f0000000f0f9820 */ /* 0x000fe40000400000 */
[----:B------:R-:W-:Y:S01]  /*09c0*/  MUFU.EX2 R14, R14 ;  /* 0x0000000e000e7308 */ /* 0x000fe20000000800 */
[----:B0-----:R-:W-:-:S07]  /*09d0*/  FFMA R9, R9, -2, R8 ;  /* 0xc000000009097823 */ /* 0x001fce0000000008 */
[----:B------:R-:W0:Y:S02]  /*09e0*/  MUFU.EX2 R17, R15 ;  /* 0x0000000f00117308 */ /* 0x000e240000000800 */
[----:B0-----:R-:W-:Y:S01]  /*09f0*/  @!P1 FMUL R17, R17, R17 ;  /* 0x0000001111119220 */ /* 0x001fe20000400000 */
[----:B------:R-:W-:-:S03]  /*0a00*/  FSETP.GT.AND P1, PT, R13, 105, PT ;  /* 0x42d200000d00780b */ /* 0x000fc60003f24000 */
[----:B------:R-:W-:-:S05]  /*0a10*/  FMUL R17, R14, R17 ;  /* 0x000000110e117220 */ /* 0x000fca0000400000 */
[----:B------:R-:W-:Y:S02]  /*0a20*/  FSEL R17, R17, RZ, P2 ;  /* 0x000000ff11117208 */ /* 0x000fe40001000000 */
[----:B------:R-:W-:Y:S02]  /*0a30*/  FSETP.NEU.AND P2, PT, |R9|, 1, PT ;  /* 0x3f8000000900780b */ /* 0x000fe40003f4d200 */
[----:B------:R-:W-:Y:S02]  /*0a40*/  FSEL R10, R17, +INF , !P1 ;  /* 0x7f800000110a7808 */ /* 0x000fe40004800000 */
[----:B------:R-:W-:Y:S02]  /*0a50*/  FSETP.LT.AND P1, PT, R5, RZ, !P2 ;  /* 0x000000ff0500720b */ /* 0x000fe40005721000 */
[----:B------:R-:W-:-:S13]  /*0a60*/  FSETP.NEU.AND P3, PT, R10, +INF , PT ;  /* 0x7f8000000a00780b */ /* 0x000fda0003f6d000 */
[----:B------:R-:W-:Y:S01]  /*0a70*/  @P3 FFMA R10, R11, R10, R10 ;  /* 0x0000000a0b0a3223 */ /* 0x000fe2000000000a */
[----:B------:R-:W-:Y:S06]  /*0a80*/  @!P4 BRA `(.L_x_7) ;  /* 0x00000000001cc947 */ /* 0x000fec0003800000 */
[----:B------:R-:W-:Y:S02]  /*0a90*/  FSETP.GEU.AND P0, PT, R5, RZ, PT ;  /* 0x000000ff0500720b */ /* 0x000fe40003f0e000 */
[----:B------:R-:W-:-:S11]  /*0aa0*/  @P1 LOP3.LUT R10, R10, 0x80000000, RZ, 0x3c, !PT ;  /* 0x800000000a0a1812 */ /* 0x000fd600078e3cff */
[----:B------:R-:W-:Y:S05]  /*0ab0*/  @P0 BRA `(.L_x_8) ;  /* 0x0000000000200947 */ /* 0x000fea0003800000 */
[----:B------:R-:W0:Y:S02]  /*0ac0*/  FRND.TRUNC R9, R8 ;  /* 0x0000000800097307 */ /* 0x000e24000020d000 */
[----:B0-----:R-:W-:-:S04]  /*0ad0*/  FSETP.NEU.AND P0, PT, R9, R8, PT ;  /* 0x000000080900720b */ /* 0x001fc80003f0d000 */
[----:B------:R-:W-:Y:S01]  /*0ae0*/  FSEL R10, R10, +QNAN , !P0 ;  /* 0x7fffffff0a0a7808 */ /* 0x000fe20004000000 */
[----:B------:R-:W-:Y:S08]  /*0af0*/  BRA `(.L_x_8) ;  /* 0x0000000000107947 */ /* 0x000ff00003800000 */
.L_x_7:
[----:B------:R-:W-:Y:S01]  /*0b00*/  FSETP.GEU.AND P0, PT, R8, RZ, PT ;  /* 0x000000ff0800720b */ /* 0x000fe20003f0e000 */
[----:B------:R-:W-:-:S05]  /*0b10*/  FADD R10, R5, R5 ;  /* 0x00000005050a7221 */ /* 0x000fca0000000000 */
[----:B------:R-:W-:-:S07]  /*0b20*/  SEL R10, R10, RZ, !P2 ;  /* 0x000000ff0a0a7207 */ /* 0x000fce0005000000 */
[----:B------:R-:W-:-:S07]  /*0b30*/  @!P0 LOP3.LUT R10, R10, 0x7f800000, RZ, 0xfc, !PT ;  /* 0x7f8000000a0a8812 */ /* 0x000fce00078efcff */
.L_x_8:
[----:B------:R-:W-:Y:S05]  /*0b40*/  BSYNC.RECONVERGENT B0 ;  /* 0x0000000000007941 */ /* 0x000fea0003800200 */
.L_x_6:
[----:B------:R-:W-:Y:S01]  /*0b50*/  FADD R0, |R5|, |R8| ;  /* 0x4000000805007221 */ /* 0x000fe20000000200 */
[----:B------:R-:W-:Y:S04]  /*0b60*/  BSSY.RECONVERGENT B0, `(.L_x_9) ;  /* 0x0000016000007945 */ /* 0x000fe80003800200 */
[----:B------:R-:W-:-:S13]  /*0b70*/  ISETP.GE.AND P0, PT, R0, 0x7f800000, PT ;  /* 0x7f8000000000780c */ /* 0x000fda0003f06270 */
[----:B------:R-:W-:Y:S05]  /*0b80*/  @!P0 BRA `(.L_x_10) ;  /* 0x00000000004c8947 */ /* 0x000fea0003800000 */
[----:B------:R-:W-:-:S04]  /*0b90*/  FSETP.GTU.AND P0, PT, |R8|, +INF , PT ;  /* 0x7f8000000800780b */ /* 0x000fc80003f0c200 */
[----:B------:R-:W-:-:S13]  /*0ba0*/  FSETP.GTU.OR P0, PT, |R5|, +INF , P0 ;  /* 0x7f8000000500780b */ /* 0x000fda000070c600 */
[----:B------:R-:W-:Y:S05]  /*0bb0*/  @P0 BRA `(.L_x_11) ;  /* 0x00000000003c0947 */ /* 0x000fea0003800000 */
[----:B------:R-:W-:-:S13]  /*0bc0*/  FSETP.NEU.AND P0, PT, |R8|, +INF , PT ;  /* 0x7f8000000800780b */ /* 0x000fda0003f0d200 */
[----:B------:R-:W-:Y:S05]  /*0bd0*/  @!P0 BRA `(.L_x_12) ;  /* 0x0000000000188947 */ /* 0x000fea0003800000 */
[----:B------:R-:W-:-:S13]  /*0be0*/  FSETP.NEU.AND P0, PT, |R5|, +INF , PT ;  /* 0x7f8000000500780b */ /* 0x000fda0003f0d200 */
[----:B------:R-:W-:Y:S05]  /*0bf0*/  @P0 BRA `(.L_x_10) ;  /* 0x0000000000300947 */ /* 0x000fea0003800000 */
[----:B------:R-:W-:-:S04]  /*0c00*/  FSETP.GE.AND P0, PT, R8, RZ, PT ;  /* 0x000000ff0800720b */ /* 0x000fc80003f06000 */
[----:B------:R-:W-:-:S05]  /*0c10*/  SEL R10, RZ, 0x7f800000, !P0 ;  /* 0x7f800000ff0a7807 */ /* 0x000fca0004000000 */
[----:B------:R-:W-:Y:S01]  /*0c20*/  @P1 VIADD R10, R10, 0x80000000 ;  /* 0x800000000a0a1836 */ /* 0x000fe20000000000 */
[----:B------:R-:W-:Y:S06]  /*0c30*/  BRA `(.L_x_10) ;  /* 0x0000000000207947 */ /* 0x000fec0003800000 */
.L_x_12:
[----:B------:R-:W-:Y:S02]  /*0c40*/  FSETP.GEU.AND P1, PT, R8, RZ, PT ;  /* 0x000000ff0800720b */ /* 0x000fe40003f2e000 */
[----:B------:R-:W-:-:S04]  /*0c50*/  FSETP.GT.AND P0, PT, |R5|, 1, PT ;  /* 0x3f8000000500780b */ /* 0x000fc80003f04200 */
[----:B------:R-:W-:Y:S02]  /*0c60*/  SEL R10, RZ, 0x7f800000, !P0 ;  /* 0x7f800000ff0a7807 */ /* 0x000fe40004000000 */
[----:B------:R-:W-:-:S05]  /*0c70*/  FSETP.NEU.AND P0, PT, R5, -1, PT ;  /* 0xbf8000000500780b */ /* 0x000fca0003f0d000 */
[----:B------:R-:W-:-:S04]  /*0c80*/  @!P1 LOP3.LUT R10, R10, 0x7f800000, RZ, 0x3c, !PT ;  /* 0x7f8000000a0a9812 */ /* 0x000fc800078e3cff */
[----:B------:R-:W-:Y:S01]  /*0c90*/  FSEL R10, R10, 1, P0 ;  /* 0x3f8000000a0a7808 */ /* 0x000fe20000000000 */
[----:B------:R-:W-:Y:S06]  /*0ca0*/  BRA `(.L_x_10) ;  /* 0x0000000000047947 */ /* 0x000fec0003800000 */
.L_x_11:
[----:B------:R-:W-:-:S07]  /*0cb0*/  FADD R10, R5, R8 ;  /* 0x00000008050a7221 */ /* 0x000fce0000000000 */
.L_x_10:
[----:B------:R-:W-:Y:S05]  /*0cc0*/  BSYNC.RECONVERGENT B0 ;  /* 0x0000000000007941 */ /* 0x000fea0003800200 */
.L_x_9:
[----:B------:R-:W-:Y:S02]  /*0cd0*/  FSETP.NEU.AND P0, PT, R8, RZ, PT ;  /* 0x000000ff0800720b */ /* 0x000fe40003f0d000 */
[----:B------:R-:W-:Y:S02]  /*0ce0*/  LEA R8, P1, R7, UR14, 0x2 ;  /* 0x0000000e07087c11 */ /* 0x000fe4000f8210ff */
[----:B------:R-:W-:Y:S02]  /*0cf0*/  FSETP.EQ.OR P0, PT, R5, 1, !P0 ;  /* 0x3f8000000500780b */ /* 0x000fe40004702400 */
[----:B------:R-:W-:Y:S02]  /*0d00*/  LEA.HI.X R9, R7, UR15, R6, 0x2, P1 ;  /* 0x0000000f07097c11 */ /* 0x000fe400088f1406 */
[----:B------:R-:W-:Y:S02]  /*0d10*/  FSEL R5, R10, 1, !P0 ;  /* 0x3f8000000a057808 */ /* 0x000fe40004000000 */
[----:B------:R-:W-:-:S03]  /*0d20*/  IADD3 R7, P0, PT, R4, R7, RZ ;  /* 0x0000000704077210 */ /* 0x000fc60007f1e0ff */
[----:B------:R1:W-:Y:S01]  /*0d30*/  STG.E desc[UR6][R8.64], R5 ;  /* 0x0000000508007986 */ /* 0x0003e2000c101906 */
[----:B------:R-:W-:Y:S02]  /*0d40*/  IADD3.X R6, PT, PT, RZ, R6, RZ, P0, !PT ;  /* 0x00000006ff067210 */ /* 0x000fe400007fe4ff */
[----:B------:R-:W-:-:S04]  /*0d50*/  ISETP.GE.U32.AND P0, PT, R7, UR4, PT ;  /* 0x0000000407007c0c */ /* 0x000fc8000bf06070 */
[----:B------:R-:W-:-:S13]  /*0d60*/  ISETP.GE.U32.AND.EX P0, PT, R6, UR8, PT, P0 ;  /* 0x0000000806007c0c */ /* 0x000fda000bf06100 */
[----:B-1----:R-:W-:Y:S05]  /*0d70*/  @!P0 BRA `(.L_x_13) ;  /* 0xfffffff000f88947 */ /* 0x002fea000383ffff */
[----:B------:R-:W-:Y:S05]  /*0d80*/  EXIT ;  /* 0x000000000000794d */ /* 0x000fea0003800000 */
        .weak           $__internal_0_$__cuda_sm20_div_u64
        .type           $__internal_0_$__cuda_sm20_div_u64,@function
        .size           $__internal_0_$__cuda_sm20_div_u64,($__internal_1_$__cuda_sm20_rem_u64 - $__internal_0_$__cuda_sm20_div_u64)
$__internal_0_$__cuda_sm20_div_u64:
[----:B------:R-:W0:Y:S02]  /*0d90*/  LDCU UR5, c[0x0][0x3a0] ;  /* 0x00007400ff0577ac */ /* 0x000e240008000800 */
[----:B0-----:R-:W-:-:S06]  /*0da0*/  IMAD.U32 R10, RZ, RZ, UR5 ;  /* 0x00000005ff0a7e24 */ /* 0x001fcc000f8e00ff */
[----:B------:R-:W0:Y:S08]  /*0db0*/  I2F.U64.RP R10, R10 ;  /* 0x0000000a000a7312 */ /* 0x000e300000309000 */
[----:B0-----:R-:W0:Y:S02]  /*0dc0*/  MUFU.RCP R8, R10 ;  /* 0x0000000a00087308 */ /* 0x001e240000001000 */
[----:B0-----:R-:W-:-:S06]  /*0dd0*/  IADD3 R8, PT, PT, R8, 0x1ffffffe, RZ ;  /* 0x1ffffffe08087810 */ /* 0x001fcc0007ffe0ff */
[----:B------:R-:W0:Y:S02]  /*0de0*/  F2I.U64.TRUNC R8, R8 ;  /* 0x0000000800087311 */ /* 0x000e24000020d800 */
[----:B0-----:R-:W-:-:S04]  /*0df0*/  IMAD.WIDE.U32 R12, R8, UR5, RZ ;  /* 0x00000005080c7c25 */ /* 0x001fc8000f8e00ff */
[----:B------:R-:W-:Y:S01]  /*0e00*/  IMAD R13, R8, R11, R13 ;  /* 0x0000000b080d7224 */ /* 0x000fe200078e020d */
[----:B------:R-:W-:-:S03]  /*0e10*/  IADD3 R15, P0, PT, RZ, -R12, RZ ;  /* 0x8000000cff0f7210 */ /* 0x000fc60007f1e0ff */
[----:B------:R-:W-:Y:S02]  /*0e20*/  IMAD R13, R9, UR5, R13 ;  /* 0x00000005090d7c24 */ /* 0x000fe4000f8e020d */
[----:B------:R-:W-:-:S04]  /*0e30*/  IMAD.HI.U32 R12, R8, R15, RZ ;  /* 0x0000000f080c7227 */ /* 0x000fc800078e00ff */
[----:B------:R-:W-:Y:S01]  /*0e40*/  IMAD.X R17, RZ, RZ, ~R13, P0 ;  /* 0x000000ffff117224 */ /* 0x000fe200000e0e0d */
[----:B------:R-:W-:-:S03]  /*0e50*/  MOV R13, R8 ;  /* 0x00000008000d7202 */ /* 0x000fc60000000f00 */
[-C--:B------:R-:W-:Y:S02]  /*0e60*/  IMAD R19, R9, R17.reuse, RZ ;  /* 0x0000001109137224 */ /* 0x080fe400078e02ff */
[----:B------:R-:W-:-:S04]  /*0e70*/  IMAD.WIDE.U32 R12, P0, R8, R17, R12 ;  /* 0x00000011080c7225 */ /* 0x000fc8000780000c */
[----:B------:R-:W-:-:S04]  /*0e80*/  IMAD.HI.U32 R17, R9, R17, RZ ;  /* 0x0000001109117227 */ /* 0x000fc800078e00ff */
[----:B------:R-:W-:-:S04]  /*0e90*/  IMAD.HI.U32 R12, P1, R9, R15, R12 ;  /* 0x0000000f090c7227 */ /* 0x000fc8000782000c */
[----:B------:R-:W-:Y:S01]  /*0ea0*/  IMAD.X R10, R17, 0x1, R9, P0 ;  /* 0x00000001110a7824 */ /* 0x000fe200000e0609 */
[----:B------:R-:W-:-:S04]  /*0eb0*/  IADD3 R13, P2, PT, R19, R12, RZ ;  /* 0x0000000c130d7210 */ /* 0x000fc80007f5e0ff */
[----:B------:R-:W-:Y:S01]  /*0ec0*/  IADD3.X R15, PT, PT, RZ, RZ, R10, P2, P1 ;  /* 0x000000ffff0f7210 */ /* 0x000fe200017e240a */
[----:B------:R-:W-:-:S04]  /*0ed0*/  IMAD.WIDE.U32 R8, R13, UR5, RZ ;  /* 0x000000050d087c25 */ /* 0x000fc8000f8e00ff */
[----:B------:R-:W-:Y:S01]  /*0ee0*/  IMAD R10, R13, R11, R9 ;  /* 0x0000000b0d0a7224 */ /* 0x000fe200078e0209 */
[----:B------:R-:W-:-:S03]  /*0ef0*/  IADD3 R9, P0, PT, RZ, -R8, RZ ;  /* 0x80000008ff097210 */ /* 0x000fc60007f1e0ff */
[----:B------:R-:W-:Y:S02]  /*0f00*/  IMAD R10, R15, UR5, R10 ;  /* 0x000000050f0a7c24 */ /* 0x000fe4000f8e020a */
[----:B------:R-:W-:-:S03]  /*0f10*/  IMAD.HI.U32 R12, R13, R9, RZ ;  /* 0x000000090d0c7227 */ /* 0x000fc600078e00ff */
[----:B------:R-:W-:-:S05]  /*0f20*/  IADD3.X R10, PT, PT, RZ, ~R10, RZ, P0, !PT ;  /* 0x8000000aff0a7210 */ /* 0x000fca00007fe4ff */
[----:B------:R-:W-:-:S04]  /*0f30*/  IMAD.WIDE.U32 R12, P0, R13, R10, R12 ;  /* 0x0000000a0d0c7225 */ /* 0x000fc8000780000c */
[C---:B------:R-:W-:Y:S02]  /*0f40*/  IMAD R8, R15.reuse, R10, RZ ;  /* 0x0000000a0f087224 */ /* 0x040fe400078e02ff */
[----:B------:R-:W-:-:S04]  /*0f50*/  IMAD.HI.U32 R13, P1, R15, R9, R12 ;  /* 0x000000090f0d7227 */ /* 0x000fc8000782000c */
[----:B------:R-:W-:Y:S02]  /*0f60*/  HFMA2 R9, -RZ, RZ, 0, 0 ;  /* 0x00000000ff097431 */ /* 0x000fe400000001ff */
[----:B------:R-:W-:Y:S01]  /*0f70*/  IMAD.HI.U32 R10, R15, R10, RZ ;  /* 0x0000000a0f0a7227 */ /* 0x000fe200078e00ff */
[----:B------:R-:W-:-:S03]  /*0f80*/  IADD3 R13, P2, PT, R8, R13, RZ ;  /* 0x0000000d080d7210 */ /* 0x000fc60007f5e0ff */
[----:B------:R-:W-:Y:S02]  /*0f90*/  IMAD.X R15, R10, 0x1, R15, P0 ;  /* 0x000000010a0f7824 */ /* 0x000fe400000e060f */
[----:B------:R-:W-:-:S03]  /*0fa0*/  IMAD.HI.U32 R8, R13, R7, RZ ;  /* 0x000000070d087227 */ /* 0x000fc600078e00ff */
[----:B------:R-:W-:Y:S01]  /*0fb0*/  IADD3.X R15, PT, PT, RZ, RZ, R15, P2, P1 ;  /* 0x000000ffff0f7210 */ /* 0x000fe200017e240f */
[----:B------:R-:W-:-:S04]  /*0fc0*/  IMAD.WIDE.U32 R8, R13, R6, R8 ;  /* 0x000000060d087225 */ /* 0x000fc800078e0008 */
[C---:B------:R-:W-:Y:S02]  /*0fd0*/  IMAD R13, R15.reuse, R6, RZ ;  /* 0x000000060f0d7224 */ /* 0x040fe400078e02ff */
[----:B------:R-:W-:-:S04]  /*0fe0*/  IMAD.HI.U32 R8, P0, R15, R7, R8 ;  /* 0x000000070f087227 */ /* 0x000fc80007800008 */
[----:B------:R-:W-:Y:S01]  /*0ff0*/  IMAD.HI.U32 R10, R15, R6, RZ ;  /* 0x000000060f0a7227 */ /* 0x000fe200078e00ff */
[----:B------:R-:W-:-:S03]  /*1000*/  IADD3 R12, P1, PT, R13, R8, RZ ;  /* 0x000000080d0c7210 */ /* 0x000fc60007f3e0ff */
[----:B------:R-:W-:Y:S02]  /*1010*/  IMAD.X R10, RZ, RZ, R10, P0 ;  /* 0x000000ffff0a7224 */ /* 0x000fe400000e060a */
[----:B------:R-:W-:-:S03]  /*1020*/  IMAD.WIDE.U32 R8, R12, UR5, RZ ;  /* 0x000000050c087c25 */ /* 0x000fc6000f8e00ff */
[----:B------:R-:W-:Y:S01]  /*1030*/  IADD3.X R10, PT, PT, RZ, R10, RZ, P1, !PT ;  /* 0x0000000aff0a7210 */ /* 0x000fe20000ffe4ff */
[----:B------:R-:W-:Y:S01]  /*1040*/  IMAD R9, R12, R11, R9 ;  /* 0x0000000b0c097224 */ /* 0x000fe200078e0209 */
[----:B------:R-:W-:-:S03]  /*1050*/  IADD3 R15, P1, PT, -R8, R7, RZ ;  /* 0x00000007080f7210 */ /* 0x000fc60007f3e1ff */
[----:B------:R-:W-:Y:S01]  /*1060*/  IMAD R9, R10, UR5, R9 ;  /* 0x000000050a097c24 */ /* 0x000fe2000f8e0209 */
[----:B------:R-:W-:-:S03]  /*1070*/  ISETP.GE.U32.AND P0, PT, R15, UR5, PT ;  /* 0x000000050f007c0c */ /* 0x000fc6000bf06070 */
[----:B------:R-:W-:Y:S01]  /*1080*/  IMAD.X R16, R6, 0x1, ~R9, P1 ;  /* 0x0000000106107824 */ /* 0x000fe200008e0e09 */
[----:B------:R-:W-:Y:S02]  /*1090*/  IADD3 R9, P2, PT, R12, 0x1, RZ ;  /* 0x000000010c097810 */ /* 0x000fe40007f5e0ff */
[----:B------:R-:W-:Y:S02]  /*10a0*/  IADD3 R8, P1, PT, R15, -UR5, RZ ;  /* 0x800000050f087c10 */ /* 0x000fe4000ff3e0ff */
[----:B------:R-:W-:Y:S01]  /*10b0*/  ISETP.GE.U32.AND.EX P0, PT, R16, R11, PT, P0 ;  /* 0x0000000b1000720c */ /* 0x000fe20003f06100 */
[----:B------:R-:W-:Y:S01]  /*10c0*/  IMAD.X R13, RZ, RZ, R10, P2 ;  /* 0x000000ffff0d7224 */ /* 0x000fe200010e060a */
[----:B------:R-:W-:Y:S02]  /*10d0*/  IADD3.X R14, PT, PT, ~R11, R16, RZ, P1, !PT ;  /* 0x000000100b0e7210 */ /* 0x000fe40000ffe5ff */
[----:B------:R-:W-:Y:S02]  /*10e0*/  SEL R8, R8, R15, P0 ;  /* 0x0000000f08087207 */ /* 0x000fe40000000000 */
[----:B------:R-:W-:-:S02]  /*10f0*/  SEL R9, R9, R12, P0 ;  /* 0x0000000c09097207 */ /* 0x000fc40000000000 */
[----:B------:R-:W-:Y:S02]  /*1100*/  SEL R14, R14, R16, P0 ;  /* 0x000000100e0e7207 */ /* 0x000fe40000000000 */
[----:B------:R-:W-:Y:S02]  /*1110*/  SEL R10, R13, R10, P0 ;  /* 0x0000000a0d0a7207 */ /* 0x000fe40000000000 */
[----:B------:R-:W-:Y:S01]  /*1120*/  ISETP.GE.U32.AND P0, PT, R8, UR5, PT ;  /* 0x0000000508007c0c */ /* 0x000fe2000bf06070 */
[----:B------:R-:W-:Y:S01]  /*1130*/  IMAD.MOV.U32 R8, RZ, RZ, R0 ;  /* 0x000000ffff087224 */ /* 0x000fe200078e0000 */
[----:B------:R-:W-:Y:S02]  /*1140*/  IADD3 R12, P2, PT, R9, 0x1, RZ ;  /* 0x00000001090c7810 */ /* 0x000fe40007f5e0ff */
[----:B------:R-:W-:Y:S02]  /*1150*/  ISETP.GE.U32.AND.EX P0, PT, R14, R11, PT, P0 ;  /* 0x0000000b0e00720c */ /* 0x000fe40003f06100 */
[----:B------:R-:W-:-:S02]  /*1160*/  ISETP.NE.U32.AND P1, PT, RZ, UR5, PT ;  /* 0x00000005ff007c0c */ /* 0x000fc4000bf25070 */
[-C--:B------:R-:W-:Y:S02]  /*1170*/  IADD3.X R13, PT, PT, RZ, R10.reuse, RZ, P2, !PT ;  /* 0x0000000aff0d7210 */ /* 0x080fe400017fe4ff */
[----:B------:R-:W-:Y:S02]  /*1180*/  SEL R12, R12, R9, P0 ;  /* 0x000000090c0c7207 */ /* 0x000fe40000000000 */
[----:B------:R-:W-:Y:S02]  /*1190*/  MOV R9, 0x0 ;  /* 0x0000000000097802 */ /* 0x000fe40000000f00 */
[----:B------:R-:W-:Y:S02]  /*11a0*/  ISETP.NE.AND.EX P1, PT, R11, RZ, PT, P1 ;  /* 0x000000ff0b00720c */ /* 0x000fe40003f25310 */
[----:B------:R-:W-:Y:S02]  /*11b0*/  SEL R13, R13, R10, P0 ;  /* 0x0000000a0d0d7207 */ /* 0x000fe40000000000 */
[----:B------:R-:W-:-:S02]  /*11c0*/  SEL R12, R12, 0xffffffff, P1 ;  /* 0xffffffff0c0c7807 */ /* 0x000fc40000800000 */
[----:B------:R-:W-:Y:S01]  /*11d0*/  SEL R13, R13, 0xffffffff, P1 ;  /* 0xffffffff0d0d7807 */ /* 0x000fe20000800000 */
[----:B------:R-:W-:Y:S06]  /*11e0*/  RET.REL.NODEC R8 `(_ZN6caffe219PowBroadcast2KernelIfffEEvPKT_PKT0_PT1_iii) ;  /* 0xffffffec08847950 */ /* 0x000fec0003c3ffff */
        .weak           $__internal_1_$__cuda_sm20_rem_u64
        .type           $__internal_1_$__cuda_sm20_rem_u64,@function
        .size           $__internal_1_$__cuda_sm20_rem_u64,(.L_x_47 - $__internal_1_$__cuda_sm20_rem_u64)
$__internal_1_$__cuda_sm20_rem_u64:
[----:B------:R-:W0:Y:S01]  /*11f0*/  LDCU UR5, c[0x0][0x39c] ;  /* 0x00007380ff0577ac */ /* 0x000e220008000800 */
[----:B------:R-:W-:Y:S01]  /*1200*/  MOV R17, R11 ;  /* 0x0000000b00117202 */ /* 0x000fe20000000f00 */
[----:B0-----:R-:W-:-:S04]  /*1210*/  IMAD.U32 R16, RZ, RZ, UR5 ;  /* 0x00000005ff107e24 */ /* 0x001fc8000f8e00ff */
[----:B------:R-:W0:Y:S08]  /*1220*/  I2F.U64.RP R12, R16 ;  /* 0x00000010000c7312 */ /* 0x000e300000309000 */
[----:B0-----:R-:W0:Y:S02]  /*1230*/  MUFU.RCP R12, R12 ;  /* 0x0000000c000c7308 */ /* 0x001e240000001000 */
[----:B0-----:R-:W-:-:S06]  /*1240*/  VIADD R8, R12, 0x1ffffffe ;  /* 0x1ffffffe0c087836 */ /* 0x001fcc0000000000 */
[----:B------:R-:W0:Y:S02]  /*1250*/  F2I.U64.TRUNC R8, R8 ;  /* 0x0000000800087311 */ /* 0x000e24000020d800 */
[----:B0-----:R-:W-:-:S04]  /*1260*/  IMAD.WIDE.U32 R14, R8, UR5, RZ ;  /* 0x00000005080e7c25 */ /* 0x001fc8000f8e00ff */
[----:B------:R-:W-:Y:S01]  /*1270*/  IMAD R15, R8, R11, R15 ;  /* 0x0000000b080f7224 */ /* 0x000fe200078e020f */
[----:B------:R-:W-:-:S03]  /*1280*/  IADD3 R19, P0, PT, RZ, -R14, RZ ;  /* 0x8000000eff137210 */ /* 0x000fc60007f1e0ff */
[----:B------:R-:W-:Y:S02]  /*1290*/  IMAD R15, R9, UR5, R15 ;  /* 0x00000005090f7c24 */ /* 0x000fe4000f8e020f */
[----:B------:R-:W-:-:S03]  /*12a0*/  IMAD.HI.U32 R14, R8, R19, RZ ;  /* 0x00000013080e7227 */ /* 0x000fc600078e00ff */
[----:B------:R-:W-:Y:S01]  /*12b0*/  IADD3.X R21, PT, PT, RZ, ~R15, RZ, P0, !PT ;  /* 0x8000000fff157210 */ /* 0x000fe200007fe4ff */
[----:B------:R-:W-:-:S04]  /*12c0*/  IMAD.MOV.U32 R15, RZ, RZ, R8 ;  /* 0x000000ffff0f7224 */ /* 0x000fc800078e0008 */
[----:B------:R-:W-:-:S04]  /*12d0*/  IMAD.WIDE.U32 R14, P0, R8, R21, R14 ;  /* 0x00000015080e7225 */ /* 0x000fc8000780000e */
[C---:B------:R-:W-:Y:S02]  /*12e0*/  IMAD R17, R9.reuse, R21, RZ ;  /* 0x0000001509117224 */ /* 0x040fe400078e02ff */
[----:B------:R-:W-:-:S04]  /*12f0*/  IMAD.HI.U32 R14, P1, R9, R19, R14 ;  /* 0x00000013090e7227 */ /* 0x000fc8000782000e */
[----:B------:R-:W-:Y:S01]  /*1300*/  IMAD.HI.U32 R21, R9, R21, RZ ;  /* 0x0000001509157227 */ /* 0x000fe200078e00ff */
[----:B------:R-:W-:-:S04]  /*1310*/  IADD3 R15, P2, PT, R17, R14, RZ ;  /* 0x0000000e110f7210 */ /* 0x000fc80007f5e0ff */
[----:B------:R-:W-:Y:S01]  /*1320*/  IADD3.X R12, PT, PT, R21, R9, RZ, P0, !PT ;  /* 0x00000009150c7210 */ /* 0x000fe200007fe4ff */
[----:B------:R-:W-:-:S03]  /*1330*/  IMAD.WIDE.U32 R8, R15, UR5, RZ ;  /* 0x000000050f087c25 */ /* 0x000fc6000f8e00ff */
[----:B------:R-:W-:Y:S01]  /*1340*/  IADD3.X R17, PT, PT, RZ, RZ, R12, P2, P1 ;  /* 0x000000ffff117210 */ /* 0x000fe200017e240c */
[----:B------:R-:W-:Y:S01]  /*1350*/  IMAD R12, R15, R11, R9 ;  /* 0x0000000b0f0c7224 */ /* 0x000fe200078e0209 */
[----:B------:R-:W-:-:S03]  /*1360*/  IADD3 R9, P0, PT, RZ, -R8, RZ ;  /* 0x80000008ff097210 */ /* 0x000fc60007f1e0ff */
[----:B------:R-:W-:Y:S02]  /*1370*/  IMAD R12, R17, UR5, R12 ;  /* 0x00000005110c7c24 */ /* 0x000fe4000f8e020c */
[----:B------:R-:W-:-:S04]  /*1380*/  IMAD.HI.U32 R14, R15, R9, RZ ;  /* 0x000000090f0e7227 */ /* 0x000fc800078e00ff */
[----:B------:R-:W-:-:S04]  /*1390*/  IMAD.X R12, RZ, RZ, ~R12, P0 ;  /* 0x000000ffff0c7224 */ /* 0x000fc800000e0e0c */
[----:B------:R-:W-:-:S04]  /*13a0*/  IMAD.WIDE.U32 R14, P0, R15, R12, R14 ;  /* 0x0000000c0f0e7225 */ /* 0x000fc8000780000e */
[C---:B------:R-:W-:Y:S02]  /*13b0*/  IMAD R8, R17.reuse, R12, RZ ;  /* 0x0000000c11087224 */ /* 0x040fe400078e02ff */
[----:B------:R-:W-:-:S04]  /*13c0*/  IMAD.HI.U32 R15, P1, R17, R9, R14 ;  /* 0x00000009110f7227 */ /* 0x000fc8000782000e */
[----:B------:R-:W-:Y:S01]  /*13d0*/  IMAD.HI.U32 R12, R17, R12, RZ ;  /* 0x0000000c110c7227 */ /* 0x000fe200078e00ff */
[----:B------:R-:W-:-:S03]  /*13e0*/  IADD3 R15, P2, PT, R8, R15, RZ ;  /* 0x0000000f080f7210 */ /* 0x000fc60007f5e0ff */
[----:B------:R-:W-:Y:S01]  /*13f0*/  IMAD.MOV.U32 R9, RZ, RZ, RZ ;  /* 0x000000ffff097224 */ /* 0x000fe200078e00ff */
[----:B------:R-:W-:Y:S01]  /*1400*/  IADD3.X R17, PT, PT, R12, R17, RZ, P0, !PT ;  /* 0x000000110c117210 */ /* 0x000fe200007fe4ff */
[----:B------:R-:W-:-:S03]  /*1410*/  IMAD.HI.U32 R8, R15, R0, RZ ;  /* 0x000000000f087227 */ /* 0x000fc600078e00ff */
[----:B------:R-:W-:Y:S01]  /*1420*/  IADD3.X R17, PT, PT, RZ, RZ, R17, P2, P1 ;  /* 0x000000ffff117210 */ /* 0x000fe200017e2411 */
[----:B------:R-:W-:-:S04]  /*1430*/  IMAD.WIDE.U32 R8, R15, R13, R8 ;  /* 0x0000000d0f087225 */ /* 0x000fc800078e0008 */
[C---:B------:R-:W-:Y:S02]  /*1440*/  IMAD R15, R17.reuse, R13, RZ ;  /* 0x0000000d110f7224 */ /* 0x040fe400078e02ff */
[----:B------:R-:W-:-:S04]  /*1450*/  IMAD.HI.U32 R8, P0, R17, R0, R8 ;  /* 0x0000000011087227 */ /* 0x000fc80007800008 */
[----:B------:R-:W-:Y:S01]  /*1460*/  IMAD.HI.U32 R12, R17, R13, RZ ;  /* 0x0000000d110c7227 */ /* 0x000fe200078e00ff */
[----:B------:R-:W-:-:S04]  /*1470*/  IADD3 R14, P1, PT, R15, R8, RZ ;  /* 0x000000080f0e7210 */ /* 0x000fc80007f3e0ff */
[----:B------:R-:W-:Y:S01]  /*1480*/  IADD3.X R12, PT, PT, R12, RZ, RZ, P0, !PT ;  /* 0x000000ff0c0c7210 */ /* 0x000fe200007fe4ff */
[----:B------:R-:W-:-:S04]  /*1490*/  IMAD.WIDE.U32 R8, R14, UR5, RZ ;  /* 0x000000050e087c25 */ /* 0x000fc8000f8e00ff */
[----:B------:R-:W-:Y:S01]  /*14a0*/  IMAD.X R12, RZ, RZ, R12, P1 ;  /* 0x000000ffff0c7224 */ /* 0x000fe200008e060c */
[----:B------:R-:W-:Y:S01]  /*14b0*/  IADD3 R8, P1, PT, -R8, R0, RZ ;  /* 0x0000000008087210 */ /* 0x000fe20007f3e1ff */
[----:B------:R-:W-:-:S03]  /*14c0*/  IMAD R9, R14, R11, R9 ;  /* 0x0000000b0e097224 */ /* 0x000fc600078e0209 */
[----:B------:R-:W-:Y:S01]  /*14d0*/  ISETP.GE.U32.AND P0, PT, R8, UR5, PT ;  /* 0x0000000508007c0c */ /* 0x000fe2000bf06070 */
[----:B------:R-:W-:-:S05]  /*14e0*/  IMAD R12, R12, UR5, R9 ;  /* 0x000000050c0c7c24 */ /* 0x000fca000f8e0209 */
[----:B------:R-:W-:Y:S02]  /*14f0*/  IADD3.X R12, PT, PT, ~R12, R13, RZ, P1, !PT ;  /* 0x0000000d0c0c7210 */ /* 0x000fe40000ffe5ff */
[----:B------:R-:W-:Y:S02]  /*1500*/  IADD3 R13, P1, PT, R8, -UR5, RZ ;  /* 0x80000005080d7c10 */ /* 0x000fe4000ff3e0ff */
[----:B------:R-:W-:-:S03]  /*1510*/  ISETP.GE.U32.AND.EX P0, PT, R12, R11, PT, P0 ;  /* 0x0000000b0c00720c */ /* 0x000fc60003f06100 */
[----:B------:R-:W-:Y:S01]  /*1520*/  IMAD.X R0, R12, 0x1, ~R11, P1 ;  /* 0x000000010c007824 */ /* 0x000fe200008e0e0b */
[----:B------:R-:W-:Y:S02]  /*1530*/  SEL R13, R13, R8, P0 ;  /* 0x000000080d0d7207 */ /* 0x000fe40000000000 */
[----:B------:R-:W-:Y:S02]  /*1540*/  ISETP.NE.U32.AND P1, PT, RZ, UR5, PT ;  /* 0x00000005ff007c0c */ /* 0x000fe4000bf25070 */
[----:B------:R-:W-:Y:S02]  /*1550*/  SEL R0, R0, R12, P0 ;  /* 0x0000000c00007207 */ /* 0x000fe40000000000 */
[C---:B------:R-:W-:Y:S02]  /*1560*/  ISETP.GE.U32.AND P0, PT, R13.reuse, UR5, PT ;  /* 0x000000050d007c0c */ /* 0x040fe4000bf06070 */
[----:B------:R-:W-:Y:S02]  /*1570*/  IADD3 R8, P2, PT, R13, -UR5, RZ ;  /* 0x800000050d087c10 */ /* 0x000fe4000ff5e0ff */
[----:B------:R-:W-:-:S02]  /*1580*/  ISETP.GE.U32.AND.EX P0, PT, R0, R11, PT, P0 ;  /* 0x0000000b0000720c */ /* 0x000fc40003f06100 */
[CC--:B------:R-:W-:Y:S02]  /*1590*/  IADD3.X R9, PT, PT, ~R11.reuse, R0.reuse, RZ, P2, !PT ;  /* 0x000000000b097210 */ /* 0x0c0fe400017fe5ff */
[----:B------:R-:W-:Y:S01]  /*15a0*/  ISETP.NE.AND.EX P1, PT, R11, RZ, PT, P1 ;  /* 0x000000ff0b00720c */ /* 0x000fe20003f25310 */
[----:B------:R-:W-:Y:S01]  /*15b0*/  IMAD.MOV.U32 R11, RZ, RZ, 0x0 ;  /* 0x00000000ff0b7424 */ /* 0x000fe200078e00ff */
[----:B------:R-:W-:Y:S02]  /*15c0*/  SEL R8, R8, R13, P0 ;  /* 0x0000000d08087207 */ /* 0x000fe40000000000 */
[----:B------:R-:W-:Y:S02]  /*15d0*/  SEL R9, R9, R0, P0 ;  /* 0x0000000009097207 */ /* 0x000fe40000000000 */
[----:B------:R-:W-:Y:S02]  /*15e0*/  SEL R8, R8, 0xffffffff, P1 ;  /* 0xffffffff08087807 */ /* 0x000fe40000800000 */
[----:B------:R-:W-:Y:S01]  /*15f0*/  SEL R9, R9, 0xffffffff, P1 ;  /* 0xffffffff09097807 */ /* 0x000fe20000800000 */
[----:B------:R-:W-:Y:S06]  /*1600*/  RET.REL.NODEC R10 `(_ZN6caffe219PowBroadcast2KernelIfffEEvPKT_PKT0_PT1_iii) ;  /* 0xffffffe80a7c7950 */ /* 0x000fec0003c3ffff */
.L_x_14:
[----:B------:R-:W-:-:S00]  /*1610*/  BRA `(.L_x_14) ;  /* 0xfffffffc00fc7947 */ /* 0x000fc0000383ffff */
[----:B------:R-:W-:-:S00]  /*1620*/  NOP ;  /* 0x0000000000007918 */ /* 0x000fc00000000000 */
        /* <DEDUP_REMOVED lines=13> */
.L_x_47:


//--------------------- .text._ZN6caffe218PowBroadcastKernelIfffEEvPKT_PKT0_PT1_ii --------------------------
	.section	.text._ZN6caffe218PowBroadcastKernelIfffEEvPKT_PKT0_PT1_ii,"ax",@progbits
	.align	128
        .global         _ZN6caffe218PowBroadcastKernelIfffEEvPKT_PKT0_PT1_ii
        .type           _ZN6caffe218PowBroadcastKernelIfffEEvPKT_PKT0_PT1_ii,@function
        .size           _ZN6caffe218PowBroadcastKernelIfffEEvPKT_PKT0_PT1_ii,(.L_x_48 - _ZN6caffe218PowBroadcastKernelIfffEEvPKT_PKT0_PT1_ii)
        .other          _ZN6caffe218PowBroadcastKernelIfffEEvPKT_PKT0_PT1_ii,@"STO_CUDA_ENTRY STV_DEFAULT"
_ZN6caffe218PowBroadcastKernelIfffEEvPKT_PKT0_PT1_ii:
.text._ZN6caffe218PowBroadcastKernelIfffEEvPKT_PKT0_PT1_ii:
[----:B------:R-:W-:Y:S01]  /*0000*/  LDC R1, c[0x0][0x37c] ;  /* 0x0000df00ff017b82 */ /* 0x000fe20000000800 */
[----:B------:R-:W0:Y:S07]  /*0010*/  S2R R3, SR_TID.X ;  /* 0x0000000000037919 */ /* 0x000e2e0000002100 */
[----:B------:R-:W0:Y:S01]  /*0020*/  S2UR UR6, SR_CTAID.X ;  /* 0x00000000000679c3 */ /* 0x000e220000002500 */
[----:B------:R-:W1:Y:S07]  /*0030*/  LDCU.64 UR4, c[0x0][0x398] ;  /* 0x00007300ff0477ac */ /* 0x000e6e0008000a00 */
[----:B------:R-:W0:Y:S01]  /*0040*/  LDC R6, c[0x0][0x360] ;  /* 0x0000d800ff067b82 */ /* 0x000e220000000800 */
[----:B-1----:R-:W-:-:S04]  /*0050*/  UIMAD UR4, UR5, UR4, URZ ;  /* 0x00000004050472a4 */ /* 0x002fc8000f8e02ff */
[----:B------:R-:W-:Y:S01]  /*0060*/  USHF.R.S32.HI UR8, URZ, 0x1f, UR4 ;  /* 0x0000001fff087899 */ /* 0x000fe20008011404 */
[----:B0-----:R-:W-:-:S05]  /*0070*/  IMAD R3, R6, UR6, R3 ;  /* 0x0000000606037c24 */ /* 0x001fca000f8e0203 */
[----:B------:R-:W-:-:S04]  /*0080*/  ISETP.GE.U32.AND P0, PT, R3, UR4, PT ;  /* 0x0000000403007c0c */ /* 0x000fc8000bf06070 */
[----:B------:R-:W-:-:S13]  /*0090*/  ISETP.GE.U32.AND.EX P0, PT, RZ, UR8, PT, P0 ;  /* 0x00000008ff007c0c */ /* 0x000fda000bf06100 */
[----:B------:R-:W-:Y:S05]  /*00a0*/  @P0 EXIT ;  /* 0x000000000000094d */ /* 0x000fea0003800000 */
[----:B------:R-:W0:Y:S01]  /*00b0*/  LDC R2, c[0x0][0x39c] ;  /* 0x0000e700ff027b82 */ /* 0x000e220000000800 */
[----:B------:R-:W1:Y:S01]  /*00c0*/  LDCU UR5, c[0x0][0x370] ;  /* 0x00006e00ff0577ac */ /* 0x000e620008000800 */
[----:B------:R-:W-:Y:S01]  /*00d0*/  HFMA2 R4, -RZ, RZ, 0, 0 ;  /* 0x00000000ff047431 */ /* 0x000fe200000001ff */
[----:B------:R-:W2:Y:S01]  /*00e0*/  LDCU.64 UR6, c[0x0][0x358] ;  /* 0x00006b00ff0677ac */ /* 0x000ea20008000a00 */
[----:B------:R-:W3:Y:S01]  /*00f0*/  LDCU.64 UR10, c[0x0][0x380] ;  /* 0x00007000ff0a77ac */ /* 0x000ee20008000a00 */
[----:B------:R-:W4:Y:S01]  /*0100*/  LDCU.64 UR12, c[0x0][0x388] ;  /* 0x00007100ff0c77ac */ /* 0x000f220008000a00 */
[----:B------:R-:W0:Y:S01]  /*0110*/  LDCU.64 UR14, c[0x0][0x390] ;  /* 0x00007200ff0e77ac */ /* 0x000e220008000a00 */
[----:B-1----:R-:W-:-:S07]  /*0120*/  IMAD R6, R6, UR5, RZ ;  /* 0x0000000506067c24 */ /* 0x002fce000f8e02ff */
.L_x_25:
[----:B---3--:R-:W-:-:S04]  /*0130*/  LEA R8, P0, R3, UR10, 0x2 ;  /* 0x0000000a03087c11 */ /* 0x008fc8000f8010ff */
        /* <DEDUP_REMOVED lines=8> */
[----:B----45:R-:W-:Y:S05]  /*01c0*/  CALL.REL.NOINC `($__internal_2_$__cuda_sm20_rem_u64) ;  /* 0x0000000800787944 */ /* 0x030fea0003c00000 */
[----:B------:R-:W-:Y:S01]  /*01d0*/  IMAD.MOV.U32 R8, RZ, RZ, R7 ;  /* 0x000000ffff087224 */ /* 0x000fe200078e0007 */
[----:B------:R-:W-:Y:S01]  /*01e0*/  MOV R9, R10 ;  /* 0x0000000a00097202 */ /* 0x000fe20000000f00 */
[----:B------:R-:W-:Y:S06]  /*01f0*/  BRA `(.L_x_17) ;  /* 0x00000000004c7947 */ /* 0x000fec0003800000 */
.L_x_16:
[----:B------:R-:W0:Y:S01]  /*0200*/  I2F.U32.RP R0, R2 ;  /* 0x0000000200007306 */ /* 0x000e220000209000 */
[----:B------:R-:W-:-:S07]  /*0210*/  ISETP.NE.U32.AND P1, PT, R2, RZ, PT ;  /* 0x000000ff0200720c */ /* 0x000fce0003f25070 */
[----:B0-----:R-:W0:Y:S02]  /*0220*/  MUFU.RCP R0, R0 ;  /* 0x0000000000007308 */ /* 0x001e240000001000 */
[----:B0-----:R-:W-:-:S06]  /*0230*/  VIADD R8, R0, 0xffffffe ;  /* 0x0ffffffe00087836 */ /* 0x001fcc0000000000 */
[----:B------:R0:W1:Y:S02]  /*0240*/  F2I.FTZ.U32.TRUNC.NTZ R9, R8 ;  /* 0x0000000800097305 */ /* 0x000064000021f000 */
[----:B0-----:R-:W-:Y:S01]  /*0250*/  IMAD.MOV.U32 R8, RZ, RZ, RZ ;  /* 0x000000ffff087224 */ /* 0x001fe200078e00ff */
[----:B-1----:R-:W-:-:S05]  /*0260*/  IADD3 R7, PT, PT, RZ, -R9, RZ ;  /* 0x80000009ff077210 */ /* 0x002fca0007ffe0ff */
[----:B------:R-:W-:-:S04]  /*0270*/  IMAD R7, R7, R2, RZ ;  /* 0x0000000207077224 */ /* 0x000fc800078e02ff */
[----:B------:R-:W-:-:S04]  /*0280*/  IMAD.HI.U32 R10, R9, R7, R8 ;  /* 0x00000007090a7227 */ /* 0x000fc800078e0008 */
[----:B------:R-:W-:Y:S02]  /*0290*/  HFMA2 R9, -RZ, RZ, 0, 0 ;  /* 0x00000000ff097431 */ /* 0x000fe400000001ff */
[----:B------:R-:W-:-:S05]  /*02a0*/  IMAD.HI.U32 R10, R10, R3, RZ ;  /* 0x000000030a0a7227 */ /* 0x000fca00078e00ff */
[----:B------:R-:W-:-:S05]  /*02b0*/  IADD3 R10, PT, PT, -R10, RZ, RZ ;  /* 0x000000ff0a0a7210 */ /* 0x000fca0007ffe1ff */
[----:B------:R-:W-:-:S05]  /*02c0*/  IMAD R7, R2, R10, R3 ;  /* 0x0000000a02077224 */ /* 0x000fca00078e0203 */
[----:B------:R-:W-:-:S13]  /*02d0*/  ISETP.GE.U32.AND P0, PT, R7, R2, PT ;  /* 0x000000020700720c */ /* 0x000fda0003f06070 */
[----:B------:R-:W-:-:S05]  /*02e0*/  @P0 IMAD.IADD R7, R7, 0x1, -R2 ;  /* 0x0000000107070824 */ /* 0x000fca00078e0a02 */
[----:B------:R-:W-:-:S13]  /*02f0*/  ISETP.GE.U32.AND P0, PT, R7, R2, PT ;  /* 0x000000020700720c */ /* 0x000fda0003f06070 */
[-C--:B------:R-:W-:Y:S02]  /*0300*/  @P0 IADD3 R7, PT, PT, R7, -R2.reuse, RZ ;  /* 0x8000000207070210 */ /* 0x080fe40007ffe0ff */
[----:B------:R-:W-:-:S05]  /*0310*/  @!P1 LOP3.LUT R7, RZ, R2, RZ, 0x33, !PT ;  /* 0x00000002ff079212 */ /* 0x000fca00078e33ff */
[----:B------:R-:W-:-:S07]  /*0320*/  IMAD.MOV.U32 R8, RZ, RZ, R7 ;  /* 0x000000ffff087224 */ /* 0x000fce00078e0007 */
.L_x_17:
[----:B----4-:R-:W-:Y:S05]  /*0330*/  BSYNC.RECONVERGENT B0 ;  /* 0x0000000000007941 */ /* 0x010fea0003800200 */
.L_x_15:
        /* <DEDUP_REMOVED lines=15> */
[----:B------:R-:W-:Y:S01]  /*0430*/  FADD R7, R9, R9 ;  /* 0x0000000909077221 */ /* 0x000fe20000000000 */
[----:B------:R-:W0:Y:S03]  /*0440*/  MUFU.RCP R12, R12 ;  /* 0x0000000c000c7308 */ /* 0x000e260000001000 */
[----:B0-----:R-:W-:-:S04]  /*0450*/  FMUL R10, R12, R7 ;  /* 0x000000070c0a7220 */ /* 0x001fc80000400000 */
[----:B------:R-:W-:Y:S01]  /*0460*/  FMUL R7, R10, R10 ;  /* 0x0000000a0a077220 */ /* 0x000fe20000400000 */
[----:B------:R-:W-:-:S03]  /*0470*/  FADD R13, R9, -R10 ;  /* 0x8000000a090d7221 */ /* 0x000fc60000000000 */
[----:B------:R-:W-:-:S04]  /*0480*/  FFMA R14, R7, R14, 0.01249298732727766037 ;  /* 0x3c4caf63070e7423 */ /* 0x000fc8000000000e */
[----:B------:R-:W-:-:S04]  /*0490*/  FFMA R14, R7, R14, 0.083333469927310943604 ;  /* 0x3daaaabd070e7423 */ /* 0x000fc8000000000e */
[----:B------:R-:W-:Y:S01]  /*04a0*/  FMUL R7, R7, R14 ;  /* 0x0000000e07077220 */ /* 0x000fe20000400000 */
[----:B------:R-:W-:-:S03]  /*04b0*/  MOV R14, 0x43170000 ;  /* 0x43170000000e7802 */ /* 0x000fc60000000f00 */
[----:B------:R-:W-:Y:S01]  /*04c0*/  FMUL R11, R10, R7 ;  /* 0x000000070a0b7220 */ /* 0x000fe20000400000 */
[----:B------:R-:W-:Y:S02]  /*04d0*/  SHF.R.U32.HI R7, RZ, 0x17, R0 ;  /* 0x00000017ff077819 */ /* 0x000fe40000011600 */
[----:B------:R-:W-:Y:S01]  /*04e0*/  FSEL R0, -R14, -127, !P1 ;  /* 0xc2fe00000e007808 */ /* 0x000fe20004800100 */
[----:B------:R-:W-:Y:S01]  /*04f0*/  FADD R14, R13, R13 ;  /* 0x0000000d0d0e7221 */ /* 0x000fe20000000000 */
[C---:B------:R-:W-:Y:S01]  /*0500*/  FADD R13, R10.reuse, R11 ;  /* 0x0000000b0a0d7221 */ /* 0x040fe20000000000 */
[----:B------:R-:W-:Y:S02]  /*0510*/  I2FP.F32.U32 R7, R7 ;  /* 0x0000000700077245 */ /* 0x000fe40000201000 */
[----:B------:R-:W-:Y:S01]  /*0520*/  FFMA R9, R9, -R10, R14 ;  /* 0x8000000a09097223 */ /* 0x000fe2000000000e */
[----:B------:R-:W-:Y:S02]  /*0530*/  FADD R10, R10, -R13 ;  /* 0x8000000d0a0a7221 */ /* 0x000fe40000000000 */
[----:B------:R-:W-:Y:S01]  /*0540*/  FADD R0, R0, R7 ;  /* 0x0000000700007221 */ /* 0x000fe20000000000 */
[----:B------:R-:W-:Y:S01]  /*0550*/  FMUL R9, R12, R9 ;  /* 0x000000090c097220 */ /* 0x000fe20000400000 */
[----:B------:R-:W-:-:S02]  /*0560*/  FADD R10, R11, R10 ;  /* 0x0000000a0b0a7221 */ /* 0x000fc40000000000 */
[----:B------:R-:W-:Y:S02]  /*0570*/  @P0 FADD R0, R0, 1 ;  /* 0x3f80000000000421 */ /* 0x000fe40000000000 */
[----:B------:R-:W-:Y:S02]  /*0580*/  FADD R10, R9, R10 ;  /* 0x0000000a090a7221 */ /* 0x000fe40000000000 */
[C---:B------:R-:W-:Y:S01]  /*0590*/  FMUL R7, R0.reuse, 0.693145751953125 ;  /* 0x3f31720000077820 */ /* 0x040fe20000400000 */
[----:B------:R-:W-:Y:S01]  /*05a0*/  FMUL R0, R0, 1.428606765330187045e-06 ;  /* 0x35bfbe8e00007820 */ /* 0x000fe20000400000 */
[----:B------:R-:W-:-:S04]  /*05b0*/  FADD R12, R13, R10 ;  /* 0x0000000a0d0c7221 */ /* 0x000fc80000000000 */
[----:B------:R-:W-:Y:S01]  /*05c0*/  FADD R14, R12, R7 ;  /* 0x000000070c0e7221 */ /* 0x000fe20000000000 */
[----:B------:R-:W-:-:S03]  /*05d0*/  FADD R13, R13, -R12 ;  /* 0x8000000c0d0d7221 */ /* 0x000fc60000000000 */
[----:B------:R-:W-:Y:S01]  /*05e0*/  FADD R7, R7, -R14 ;  /* 0x8000000e07077221 */ /* 0x000fe20000000000 */
[----:B------:R-:W-:-:S03]  /*05f0*/  FADD R13, R10, R13 ;  /* 0x0000000d0a0d7221 */ /* 0x000fc60000000000 */
[----:B------:R-:W-:-:S04]  /*0600*/  FADD R12, R12, R7 ;  /* 0x000000070c0c7221 */ /* 0x000fc80000000000 */
[----:B------:R-:W-:-:S04]  /*0610*/  FADD R13, R13, R12 ;  /* 0x0000000c0d0d7221 */ /* 0x000fc80000000000 */
[----:B------:R-:W-:Y:S01]  /*0620*/  FADD R13, R0, R13 ;  /* 0x0000000d000d7221 */ /* 0x000fe20000000000 */
[C---:B--2---:R-:W-:Y:S01]  /*0630*/  FMUL R7, R8.reuse, 0.0001220703125 ;  /* 0x3900000008077820 */ /* 0x044fe20000400000 */
[----:B------:R-:W-:-:S04]  /*0640*/  FSETP.GT.AND P0, PT, |R8|, 9.99999979021476795361e+33, PT ;  /* 0x77f684df0800780b */ /* 0x000fc80003f04200 */
[----:B------:R-:W-:Y:S01]  /*0650*/  FSEL R10, R7, R8, P0 ;  /* 0x00000008070a7208 */ /* 0x000fe20000000000 */
[----:B------:R-:W-:-:S04]  /*0660*/  FADD R7, R14, R13 ;  /* 0x0000000d0e077221 */ /* 0x000fc80000000000 */
[----:B------:R-:W-:Y:S01]  /*0670*/  FADD R14, R14, -R7 ;  /* 0x800000070e0e7221 */ /* 0x000fe20000000000 */
[----:B------:R-:W-:-:S03]  /*0680*/  FMUL R12, R7, R10 ;  /* 0x0000000a070c7220 */ /* 0x000fc60000400000 */
[----:B------:R-:W-:Y:S01]  /*0690*/  FADD R0, R13, R14 ;  /* 0x0000000e0d007221 */ /* 0x000fe20000000000 */
        /* <DEDUP_REMOVED lines=8> */
[----:B------:R-:W-:Y:S02]  /*0720*/  @!P0 VIADD R11, R11, 0xffffffff ;  /* 0xffffffff0b0b8836 */ /* 0x000fe40000000000 */
[----:B------:R-:W-:Y:S02]  /*0730*/  @!P0 FADD R9, R9, 7.62939453125e-06 ;  /* 0x3700000009098421 */ /* 0x000fe40000000000 */
[C---:B------:R-:W-:Y:S01]  /*0740*/  FMUL R10, R11.reuse, 1.4426950216293334961 ;  /* 0x3fb8aa3b0b0a7820 */ /* 0x040fe20000400000 */
[----:B------:R-:W-:-:S05]  /*0750*/  FSETP.GEU.AND P2, PT, R11, -105, PT ;  /* 0xc2d200000b00780b */ /* 0x000fca0003f4e000 */
        /* <DEDUP_REMOVED lines=28> */
.L_x_19:
[----:B------:R-:W-:Y:S01]  /*0920*/  FSETP.GEU.AND P0, PT, R8, RZ, PT ;  /* 0x000000ff0800720b */ /* 0x000fe20003f0e000 */
[----:B------:R-:W-:-:S05]  /*0930*/  FADD R16, R5, R5 ;  /* 0x0000000505107221 */ /* 0x000fca0000000000 */
[----:B------:R-:W-:-:S07]  /*0940*/  SEL R16, R16, RZ, !P2 ;  /* 0x000000ff10107207 */ /* 0x000fce0005000000 */
[----:B------:R-:W-:-:S07]  /*0950*/  @!P0 LOP3.LUT R16, R16, 0x7f800000, RZ, 0xfc, !PT ;  /* 0x7f80000010108812 */ /* 0x000fce00078efcff */
.L_x_20:
[----:B------:R-:W-:Y:S05]  /*0960*/  BSYNC.RECONVERGENT B0 ;  /* 0x0000000000007941 */ /* 0x000fea0003800200 */
.L_x_18:
        /* <DEDUP_REMOVED lines=12> */
[----:B------:R-:W-:-:S04]  /*0a30*/  SEL R16, RZ, 0x7f800000, !P0 ;  /* 0x7f800000ff107807 */ /* 0x000fc80004000000 */
[----:B------:R-:W-:Y:S01]  /*0a40*/  @P1 IADD3 R16, PT, PT, R16, -0x80000000, RZ ;  /* 0x8000000010101810 */ /* 0x000fe20007ffe0ff */
[----:B------:R-:W-:Y:S06]  /*0a50*/  BRA `(.L_x_22) ;  /* 0x0000000000207947 */ /* 0x000fec0003800000 */
.L_x_24:
[----:B------:R-:W-:Y:S02]  /*0a60*/  FSETP.GEU.AND P1, PT, R8, RZ, PT ;  /* 0x000000ff0800720b */ /* 0x000fe40003f2e000 */
[----:B------:R-:W-:-:S04]  /*0a70*/  FSETP.GT.AND P0, PT, |R5|, 1, PT ;  /* 0x3f8000000500780b */ /* 0x000fc80003f04200 */
[----:B------:R-:W-:Y:S02]  /*0a80*/  SEL R16, RZ, 0x7f800000, !P0 ;  /* 0x7f800000ff107807 */ /* 0x000fe40004000000 */
[----:B------:R-:W-:-:S05]  /*0a90*/  FSETP.NEU.AND P0, PT, R5, -1, PT ;  /* 0xbf8000000500780b */ /* 0x000fca0003f0d000 */
[----:B------:R-:W-:-:S04]  /*0aa0*/  @!P1 LOP3.LUT R16, R16, 0x7f800000, RZ, 0x3c, !PT ;  /* 0x7f80000010109812 */ /* 0x000fc800078e3cff */
[----:B------:R-:W-:Y:S01]  /*0ab0*/  FSEL R16, R16, 1, P0 ;  /* 0x3f80000010107808 */ /* 0x000fe20000000000 */
[----:B------:R-:W-:Y:S06]  /*0ac0*/  BRA `(.L_x_22) ;  /* 0x0000000000047947 */ /* 0x000fec0003800000 */
.L_x_23:
[----:B------:R-:W-:-:S07]  /*0ad0*/  FADD R16, R5, R8 ;  /* 0x0000000805107221 */ /* 0x000fce0000000000 */
.L_x_22:
[----:B------:R-:W-:Y:S05]  /*0ae0*/  BSYNC.RECONVERGENT B0 ;  /* 0x0000000000007941 */ /* 0x000fea0003800200 */
.L_x_21:
[----:B------:R-:W-:Y:S02]  /*0af0*/  FSETP.NEU.AND P0, PT, R8, RZ, PT ;  /* 0x000000ff0800720b */ /* 0x000fe40003f0d000 */
[----:B------:R-:W-:Y:S02]  /*0b00*/  LEA R8, P1, R3, UR14, 0x2 ;  /* 0x0000000e03087c11 */ /* 0x000fe4000f8210ff */
[----:B------:R-:W-:Y:S02]  /*0b10*/  FSETP.EQ.OR P0, PT, R5, 1, !P0 ;  /* 0x3f8000000500780b */ /* 0x000fe40004702400 */
[----:B------:R-:W-:Y:S02]  /*0b20*/  LEA.HI.X R9, R3, UR15, R4, 0x2, P1 ;  /* 0x0000000f03097c11 */ /* 0x000fe400088f1404 */
[----:B------:R-:W-:Y:S02]  /*0b30*/  FSEL R5, R16, 1, !P0 ;  /* 0x3f80000010057808 */ /* 0x000fe40004000000 */
[----:B------:R-:W-:-:S03]  /*0b40*/  IADD3 R3, P0, PT, R6, R3, RZ ;  /* 0x0000000306037210 */ /* 0x000fc60007f1e0ff */
[----:B------:R1:W-:Y:S02]  /*0b50*/  STG.E desc[UR6][R8.64], R5 ;  /* 0x0000000508007986 */ /* 0x0003e4000c101906 */
[----:B------:R-:W-:Y:S01]  /*0b60*/  IMAD.X R4, RZ, RZ, R4, P0 ;  /* 0x000000ffff047224 */ /* 0x000fe200000e0604 */
[----:B------:R-:W-:-:S04]  /*0b70*/  ISETP.GE.U32.AND P0, PT, R3, UR4, PT ;  /* 0x0000000403007c0c */ /* 0x000fc8000bf06070 */
[----:B------:R-:W-:-:S13]  /*0b80*/  ISETP.GE.U32.AND.EX P0, PT, R4, UR8, PT, P0 ;  /* 0x0000000804007c0c */ /* 0x000fda000bf06100 */
[----:B-1----:R-:W-:Y:S05]  /*0b90*/  @!P0 BRA `(.L_x_25) ;  /* 0xfffffff400648947 */ /* 0x002fea000383ffff */
[----:B------:R-:W-:Y:S05]  /*0ba0*/  EXIT ;  /* 0x000000000000794d */ /* 0x000fea0003800000 */
        .weak           $__internal_2_$__cuda_sm20_rem_u64
        .type           $__internal_2_$__cuda_sm20_rem_u64,@function
        .size           $__internal_2_$__cuda_sm20_rem_u64,(.L_x_48 - $__internal_2_$__cuda_sm20_rem_u64)
$__internal_2_$__cuda_sm20_rem_u64:
[----:B------:R-:W0:Y:S01]  /*0bb0*/  LDCU UR5, c[0x0][0x39c] ;  /* 0x00007380ff0577ac */ /* 0x000e220008000800 */
[----:B------:R-:W-:Y:S01]  /*0bc0*/  IMAD.MOV.U32 R13, RZ, RZ, R7 ;  /* 0x000000ffff0d7224 */ /* 0x000fe200078e0007 */
[----:B0-----:R-:W-:-:S06]  /*0bd0*/  MOV R12, UR5 ;  /* 0x00000005000c7c02 */ /* 0x001fcc0008000f00 */
        /* <DEDUP_REMOVED lines=14> */
[----:B------:R-:W-:-:S05]  /*0cc0*/  IMAD.HI.U32 R10, P1, R9, R15, R10 ;  /* 0x0000000f090a7227 */ /* 0x000fca000782000a */
[----:B------:R-:W-:Y:S01]  /*0cd0*/  IADD3 R11, P2, PT, R13, R10, RZ ;  /* 0x0000000a0d0b7210 */ /* 0x000fe20007f5e0ff */
[----:B------:R-:W-:-:S04]  /*0ce0*/  IMAD.X R10, R17, 0x1, R9, P0 ;  /* 0x00000001110a7824 */ /* 0x000fc800000e0609 */
[----:B------:R-:W-:Y:S01]  /*0cf0*/  IMAD.WIDE.U32 R8, R11, UR5, RZ ;  /* 0x000000050b087c25 */ /* 0x000fe2000f8e00ff */
[----:B------:R-:W-:-:S03]  /*0d00*/  IADD3.X R13, PT, PT, RZ, RZ, R10, P2, P1 ;  /* 0x000000ffff0d7210 */ /* 0x000fc600017e240a */
        /* <DEDUP_REMOVED lines=28> */
[----:B------:R-:W-:Y:S02]  /*0ed0*/  ISETP.GE.U32.AND.EX P0, PT, R10, R7, PT, P0 ;  /* 0x000000070a00720c */ /* 0x000fe40003f06100 */
[----:B------:R-:W-:Y:S02]  /*0ee0*/  IADD3.X R12, PT, PT, ~R7, R10, RZ, P1, !PT ;  /* 0x0000000a070c7210 */ /* 0x000fe40000ffe5ff */
[----:B------:R-:W-:Y:S02]  /*0ef0*/  SEL R9, R9, R8, P0 ;  /* 0x0000000809097207 */ /* 0x000fe40000000000 */
[----:B------:R-:W-:-:S02]  /*0f00*/  SEL R12, R12, R10, P0 ;  /* 0x0000000a0c0c7207 */ /* 0x000fc40000000000 */
[C---:B------:R-:W-:Y:S02]  /*0f10*/  ISETP.GE.U32.AND P0, PT, R9.reuse, UR5, PT ;  /* 0x0000000509007c0c */ /* 0x040fe4000bf06070 */
[----:B------:R-:W-:Y:S02]  /*0f20*/  IADD3 R8, P2, PT, R9, -UR5, RZ ;  /* 0x8000000509087c10 */ /* 0x000fe4000ff5e0ff */
[----:B------:R-:W-:Y:S02]  /*0f30*/  ISETP.NE.U32.AND P1, PT, RZ, UR5, PT ;  /* 0x00000005ff007c0c */ /* 0x000fe4000bf25070 */
[C---:B------:R-:W-:Y:S01]  /*0f40*/  ISETP.GE.U32.AND.EX P0, PT, R12.reuse, R7, PT, P0 ;  /* 0x000000070c00720c */ /* 0x040fe20003f06100 */
[----:B------:R-:W-:Y:S01]  /*0f50*/  IMAD.X R10, R12, 0x1, ~R7, P2 ;  /* 0x000000010c0a7824 */ /* 0x000fe200010e0e07 */
[----:B------:R-:W-:Y:S02]  /*0f60*/  ISETP.NE.AND.EX P1, PT, R7, RZ, PT, P1 ;  /* 0x000000ff0700720c */ /* 0x000fe40003f25310 */
[----:B------:R-:W-:Y:S01]  /*0f70*/  SEL R7, R8, R9, P0 ;  /* 0x0000000908077207 */ /* 0x000fe20000000000 */
[----:B------:R-:W-:Y:S01]  /*0f80*/  HFMA2 R9, -RZ, RZ, 0, 0 ;  /* 0x00000000ff097431 */ /* 0x000fe200000001ff */
[----:B------:R-:W-:-:S02]  /*0f90*/  MOV R8, R0 ;  /* 0x0000000000087202 */ /* 0x000fc40000000f00 */
[----:B------:R-:W-:Y:S02]  /*0fa0*/  SEL R10, R10, R12, P0 ;  /* 0x0000000c0a0a7207 */ /* 0x000fe40000000000 */
[----:B------:R-:W-:Y:S02]  /*0fb0*/  SEL R7, R7, 0xffffffff, P1 ;  /* 0xffffffff07077807 */ /* 0x000fe40000800000 */
[----:B------:R-:W-:Y:S01]  /*0fc0*/  SEL R10, R10, 0xffffffff, P1 ;  /* 0xffffffff0a0a7807 */ /* 0x000fe20000800000 */
[----:B------:R-:W-:Y:S06]  /*0fd0*/  RET.REL.NODEC R8 `(_ZN6caffe218PowBroadcastKernelIfffEEvPKT_PKT0_PT1_ii) ;  /* 0xfffffff008087950 */ /* 0x000fec0003c3ffff */
.L_x_26:
        /* <DEDUP_REMOVED lines=10> */
.L_x_48:


//--------------------- .text._ZN6caffe211PowOpKernelILi0EfffEEvPKT0_PKT1_S4_PT2_i --------------------------
	.section	.text._ZN6caffe211PowOpKernelILi0EfffEEvPKT0_PKT1_S4_PT2_i,"ax",@progbits
	.align	128
        .global         _ZN6caffe211PowOpKernelILi0EfffEEvPKT0_PKT1_S4_PT2_i
        .type           _ZN6caffe211PowOpKernelILi0EfffEEvPKT0_PKT1_S4_PT2_i,@function
        .size           _ZN6caffe211PowOpKernelILi0EfffEEvPKT0_PKT1_S4_PT2_i,(.L_x_51 - _ZN6caffe211PowOpKernelILi0EfffEEvPKT0_PKT1_S4_PT2_i)
        .other          _ZN6caffe211PowOpKernelILi0EfffEEvPKT0_PKT1_S4_PT2_i,@"STO_CUDA_ENTRY STV_DEFAULT"
_ZN6caffe211PowOpKernelILi0EfffEEvPKT0_PKT1_S4_PT2_i:
.text._ZN6caffe211PowOpKernelILi0EfffEEvPKT0_PKT1_S4_PT2_i:
[----:B------:R-:W-:Y:S01]  /*0000*/  LDC R1, c[0x0][0x37c] ;  /* 0x0000df00ff017b82 */ /* 0x000fe20000000800 */
[----:B------:R-:W0:Y:S07]  /*0010*/  S2R R2, SR_TID.X ;  /* 0x0000000000027919 */ /* 0x000e2e0000002100 */
[----:B------:R-:W0:Y:S01]  /*0020*/  S2UR UR4, SR_CTAID.X ;  /* 0x00000000000479c3 */ /* 0x000e220000002500 */
[----:B------:R-:W1:Y:S07]  /*0030*/  LDCU UR6, c[0x0][0x3a0] ;  /* 0x00007400ff0677ac */ /* 0x000e6e0008000800 */
[----:B------:R-:W0:Y:S01]  /*0040*/  LDC R5, c[0x0][0x360] ;  /* 0x0000d800ff057b82 */ /* 0x000e220000000800 */
[----:B-1----:R-:W-:Y:S01]  /*0050*/  USHF.R.S32.HI UR5, URZ, 0x1f, UR6 ;  /* 0x0000001fff057899 */ /* 0x002fe20008011406 */
[----:B0-----:R-:W-:-:S05]  /*0060*/  IMAD R2, R5, UR4, R2 ;  /* 0x0000000405027c24 */ /* 0x001fca000f8e0202 */
[----:B------:R-:W-:-:S04]  /*0070*/  ISETP.GE.U32.AND P0, PT, R2, UR6, PT ;  /* 0x0000000602007c0c */ /* 0x000fc8000bf06070 */
[----:B------:R-:W-:-:S13]  /*0080*/  ISETP.GE.U32.AND.EX P0, PT, RZ, UR5, PT, P0 ;  /* 0x00000005ff007c0c */ /* 0x000fda000bf06100 */
[----:B------:R-:W-:Y:S05]  /*0090*/  @P0 EXIT ;  /* 0x000000000000094d */ /* 0x000fea0003800000 */
[----:B------:R-:W0:Y:S01]  /*00a0*/  LDCU.64 UR8, c[0x0][0x388] ;  /* 0x00007100ff0877ac */ /* 0x000e220008000a00 */
[----:B------:R-:W-:Y:S01]  /*00b0*/  HFMA2 R3, -RZ, RZ, 0, 0 ;  /* 0x00000000ff037431 */ /* 0x000fe200000001ff */
[----:B------:R-:W1:Y:S01]  /*00c0*/  LDCU UR4, c[0x0][0x370] ;  /* 0x00006e00ff0477ac */ /* 0x000e620008000800 */
[----:B------:R-:W2:Y:S01]  /*00d0*/  LDCU.64 UR6, c[0x0][0x358] ;  /* 0x00006b00ff0677ac */ /* 0x000ea20008000a00 */
[----:B------:R-:W3:Y:S01]  /*00e0*/  LDCU UR14, c[0x0][0x3a0] ;  /* 0x00007400ff0e77ac */ /* 0x000ee20008000800 */
[----:B------:R-:W4:Y:S01]  /*00f0*/  LDCU.64 UR10, c[0x0][0x380] ;  /* 0x00007000ff0a77ac */ /* 0x000f220008000a00 */
[----:B0-----:R-:W-:Y:S01]  /*0100*/  ISETP.NE.U32.AND P0, PT, RZ, UR8, PT ;  /* 0x00000008ff007c0c */ /* 0x001fe2000bf05070 */
[----:B------:R-:W0:Y:S03]  /*0110*/  LDCU.64 UR12, c[0x0][0x398] ;  /* 0x00007300ff0c77ac */ /* 0x000e260008000a00 */
[----:B------:R-:W-:Y:S01]  /*0120*/  ISETP.NE.AND.EX P0, PT, RZ, UR9, PT, P0 ;  /* 0x00000009ff007c0c */ /* 0x000fe2000bf05300 */
[----:B-1234-:R-:W-:-:S12]  /*0130*/  IMAD R5, R5, UR4, RZ ;  /* 0x0000000405057c24 */ /* 0x01efd8000f8e02ff */
.L_x_34:
[C---:B------:R-:W-:Y:S01]  /*0140*/  LEA R8, P1, R2.reuse, UR10, 0x2 ;  /* 0x0000000a02087c11 */ /* 0x040fe2000f8210ff */
[----:B------:R-:W1:Y:S03]  /*0150*/  @P0 LDC.64 R10, c[0x0][0x388] ;  /* 0x0000e200ff0a0b82 */ /* 0x000e660000000a00 */
[----:B------:R-:W-:-:S05]  /*0160*/  LEA.HI.X R9, R2, UR11, R3, 0x2, P1 ;  /* 0x0000000b02097c11 */ /* 0x000fca00088f1403 */
[----:B------:R-:W2:Y:S01]  /*0170*/  LDG.E R4, desc[UR6][R8.64] ;  /* 0x0000000608047981 */ /* 0x000ea2000c1e1900 */
[----:B------:R-:W3:Y:S01]  /*0180*/  LDCU UR4, c[0x0][0x390] ;  /* 0x00007200ff0477ac */ /* 0x000ee20008000800 */
[C---:B-1----:R-:W-:Y:S02]  /*0190*/  @P0 LEA R10, P1, R2.reuse, R10, 0x2 ;  /* 0x0000000a020a0211 */ /* 0x042fe400078210ff */
[----:B---3--:R-:W-:Y:S02]  /*01a0*/  MOV R7, UR4 ;  /* 0x0000000400077c02 */ /* 0x008fe40008000f00 */
[----:B------:R-:W-:-:S05]  /*01b0*/  @P0 LEA.HI.X R11, R2, R11, R3, 0x2, P1 ;  /* 0x0000000b020b0211 */ /* 0x000fca00008f1403 */
[----:B------:R1:W3:Y:S01]  /*01c0*/  @P0 LDG.E R7, desc[UR6][R10.64] ;  /* 0x000000060a070981 */ /* 0x0002e2000c1e1900 */
[----:B------:R-:W-:Y:S01]  /*01d0*/  MOV R12, 0x43170000 ;  /* 0x43170000000c7802 */ /* 0x000fe20000000f00 */
[----:B------:R-:W-:Y:S01]  /*01e0*/  BSSY.RECONVERGENT B0, `(.L_x_27) ;  /* 0x000005e000007945 */ /* 0x000fe20003800200 */
[----:B-1----:R-:W-:Y:S02]  /*01f0*/  IMAD.MOV.U32 R11, RZ, RZ, 0x3b18f0fe ;  /* 0x3b18f0feff0b7424 */ /* 0x002fe400078e00ff */
[C---:B--2---:R-:W-:Y:S01]  /*0200*/  FMUL R13, |R4|.reuse, 16777216 ;  /* 0x4b800000040d7820 */ /* 0x044fe20000400200 */
[C---:B------:R-:W-:Y:S02]  /*0210*/  FSETP.GEU.AND P2, PT, |R4|.reuse, 1.175494350822287508e-38, PT ;  /* 0x008000000400780b */ /* 0x040fe40003f4e200 */
[----:B------:R-:W-:Y:S02]  /*0220*/  FSETP.NEU.AND P5, PT, R4, RZ, PT ;  /* 0x000000ff0400720b */ /* 0x000fe40003fad000 */
[----:B------:R-:W-:-:S04]  /*0230*/  FSEL R13, R13, |R4|, !P2 ;  /* 0x400000040d0d7208 */ /* 0x000fc80005000000 */
[----:B------:R-:W-:Y:S02]  /*0240*/  LOP3.LUT R0, R13, 0x7fffff, RZ, 0xc0, !PT ;  /* 0x007fffff0d007812 */ /* 0x000fe400078ec0ff */
[----:B------:R-:W-:Y:S02]  /*0250*/  SHF.R.U32.HI R13, RZ, 0x17, R13 ;  /* 0x00000017ff0d7819 */ /* 0x000fe4000001160d */
[----:B------:R-:W-:Y:S02]  /*0260*/  LOP3.LUT R0, R0, 0x3f800000, RZ, 0xfc, !PT ;  /* 0x3f80000000007812 */ /* 0x000fe400078efcff */
[----:B------:R-:W-:Y:S02]  /*0270*/  I2FP.F32.U32 R13, R13 ;  /* 0x0000000d000d7245 */ /* 0x000fe40000201000 */
[----:B------:R-:W-:-:S13]  /*0280*/  FSETP.GT.AND P1, PT, R0, 1.4142135381698608398, PT ;  /* 0x3fb504f30000780b */ /* 0x000fda0003f24000 */
[----:B------:R-:W-:-:S04]  /*0290*/  @P1 FMUL R0, R0, 0.5 ;  /* 0x3f00000000001820 */ /* 0x000fc80000400000 */
[C---:B------:R-:W-:Y:S01]  /*02a0*/  FADD R8, R0.reuse, 1 ;  /* 0x3f80000000087421 */ /* 0x040fe20000000000 */
[----:B------:R-:W-:-:S04]  /*02b0*/  FADD R6, R0, -1 ;  /* 0xbf80000000067421 */ /* 0x000fc80000000000 */
[----:B------:R-:W-:Y:S01]  /*02c0*/  FADD R9, R6, R6 ;  /* 0x0000000606097221 */ /* 0x000fe20000000000 */
[----:B------:R-:W1:Y:S03]  /*02d0*/  MUFU.RCP R8, R8 ;  /* 0x0000000800087308 */ /* 0x000e660000001000 */
[----:B-1----:R-:W-:-:S04]  /*02e0*/  FMUL R9, R8, R9 ;  /* 0x0000000908097220 */ /* 0x002fc80000400000 */
[----:B------:R-:W-:-:S04]  /*02f0*/  FMUL R0, R9, R9 ;  /* 0x0000000909007220 */ /* 0x000fc80000400000 */
[----:B------:R-:W-:-:S04]  /*0300*/  FFMA R11, R0, R11, 0.01249298732727766037 ;  /* 0x3c4caf63000b7423 */ /* 0x000fc8000000000b */
[----:B------:R-:W-:-:S04]  /*0310*/  FFMA R11, R0, R11, 0.083333469927310943604 ;  /* 0x3daaaabd000b7423 */ /* 0x000fc8000000000b */
[----:B------:R-:W-:Y:S01]  /*0320*/  FMUL R0, R0, R11 ;  /* 0x0000000b00007220 */ /* 0x000fe20000400000 */
[----:B------:R-:W-:-:S03]  /*0330*/  FADD R11, R6, -R9 ;  /* 0x80000009060b7221 */ /* 0x000fc60000000000 */
[----:B------:R-:W-:Y:S01]  /*0340*/  FMUL R10, R9, R0 ;  /* 0x00000000090a7220 */ /* 0x000fe20000400000 */
[----:B------:R-:W-:Y:S01]  /*0350*/  FSEL R0, -R12, -127, !P2 ;  /* 0xc2fe00000c007808 */ /* 0x000fe20005000100 */
[----:B------:R-:W-:Y:S02]  /*0360*/  FADD R11, R11, R11 ;  /* 0x0000000b0b0b7221 */ /* 0x000fe40000000000 */
[C---:B------:R-:W-:Y:S02]  /*0370*/  FADD R12, R9.reuse, R10 ;  /* 0x0000000a090c7221 */ /* 0x040fe40000000000 */
[----:B------:R-:W-:Y:S01]  /*0380*/  FFMA R11, R6, -R9, R11 ;  /* 0x80000009060b7223 */ /* 0x000fe2000000000b */
[----:B------:R-:W-:Y:S01]  /*0390*/  FADD R0, R0, R13 ;  /* 0x0000000d00007221 */ /* 0x000fe20000000000 */
[----:B------:R-:W-:Y:S02]  /*03a0*/  FADD R9, R9, -R12 ;  /* 0x8000000c09097221 */ /* 0x000fe40000000000 */
[----:B------:R-:W-:Y:S01]  /*03b0*/  FMUL R11, R8, R11 ;  /* 0x0000000b080b7220 */ /* 0x000fe20000400000 */
[----:B------:R-:W-:Y:S01]  /*03c0*/  @P1 FADD R0, R0, 1 ;  /* 0x3f80000000001421 */ /* 0x000fe20000000000 */
[----:B------:R-:W-:Y:S01]  /*03d0*/  FADD R10, R10, R9 ;  /* 0x000000090a0a7221 */ /* 0x000fe20000000000 */
[----:B---3--:R-:W-:-:S02]  /*03e0*/  FSETP.GT.AND P1, PT, |R7|, 9.99999979021476795361e+33, PT ;  /* 0x77f684df0700780b */ /* 0x008fc40003f24200 */
[C---:B------:R-:W-:Y:S01]  /*03f0*/  FMUL R6, R0.reuse, 0.693145751953125 ;  /* 0x3f31720000067820 */ /* 0x040fe20000400000 */
[----:B------:R-:W-:Y:S01]  /*0400*/  FADD R11, R11, R10 ;  /* 0x0000000a0b0b7221 */ /* 0x000fe20000000000 */
[----:B------:R-:W-:-:S03]  /*0410*/  FMUL R0, R0, 1.428606765330187045e-06 ;  /* 0x35bfbe8e00007820 */ /* 0x000fc60000400000 */
[----:B------:R-:W-:-:S04]  /*0420*/  FADD R9, R12, R11 ;  /* 0x0000000b0c097221 */ /* 0x000fc80000000000 */
[----:B------:R-:W-:Y:S01]  /*0430*/  FADD R13, R9, R6 ;  /* 0x00000006090d7221 */ /* 0x000fe20000000000 */
[----:B------:R-:W-:-:S03]  /*0440*/  FADD R12, R12, -R9 ;  /* 0x800000090c0c7221 */ /* 0x000fc60000000000 */
[----:B------:R-:W-:Y:S01]  /*0450*/  FADD R6, R6, -R13 ;  /* 0x8000000d06067221 */ /* 0x000fe20000000000 */
[----:B------:R-:W-:-:S03]  /*0460*/  FADD R12, R11, R12 ;  /* 0x0000000c0b0c7221 */ /* 0x000fc60000000000 */
[----:B------:R-:W-:Y:S01]  /*0470*/  FADD R9, R9, R6 ;  /* 0x0000000609097221 */ /* 0x000fe20000000000 */
[----:B------:R-:W-:-:S03]  /*0480*/  FMUL R6, R7, 0.0001220703125 ;  /* 0x3900000007067820 */ /* 0x000fc60000400000 */
[----:B------:R-:W-:-:S04]  /*0490*/  FADD R9, R12, R9 ;  /* 0x000000090c097221 */ /* 0x000fc80000000000 */
[----:B------:R-:W-:Y:S01]  /*04a0*/  FADD R0, R0, R9 ;  /* 0x0000000900007221 */ /* 0x000fe20000000000 */
[----:B------:R-:W-:-:S03]  /*04b0*/  FSEL R9, R6, R7, P1 ;  /* 0x0000000706097208 */ /* 0x000fc60000800000 */
[----:B------:R-:W-:-:S04]  /*04c0*/  FADD R6, R13, R0 ;  /* 0x000000000d067221 */ /* 0x000fc80000000000 */
[----:B------:R-:W-:Y:S01]  /*04d0*/  FADD R13, R13, -R6 ;  /* 0x800000060d0d7221 */ /* 0x000fe20000000000 */
[----:B------:R-:W-:-:S03]  /*04e0*/  FMUL R11, R6, R9 ;  /* 0x00000009060b7220 */ /* 0x000fc60000400000 */
[----:B------:R-:W-:Y:S01]  /*04f0*/  FADD R0, R0, R13 ;  /* 0x0000000d00007221 */ /* 0x000fe20000000000 */
[----:B------:R-:W-:-:S04]  /*0500*/  FFMA R13, R6, R9, -R11 ;  /* 0x00000009060d7223 */ /* 0x000fc8000000080b */
[----:B------:R-:W-:-:S04]  /*0510*/  FFMA R0, R0, R9, R13 ;  /* 0x0000000900007223 */ /* 0x000fc8000000000d */
[----:B------:R-:W-:-:S04]  /*0520*/  FFMA R6, RZ, R6, R0 ;  /* 0x00000006ff067223 */ /* 0x000fc80000000000 */
        /* <DEDUP_REMOVED lines=8> */
[----:B------:R-:W1:Y:S02]  /*05b0*/  FRND.TRUNC R9, R9 ;  /* 0x0000000900097307 */ /* 0x000e64000020d000 */
[----:B-1----:R-:W-:Y:S01]  /*05c0*/  FADD R12, RZ, R9 ;  /* 0x00000009ff0c7221 */ /* 0x002fe20000000000 */
[----:B------:R-:W-:-:S04]  /*05d0*/  FFMA R0, R9, -0.693145751953125, R8 ;  /* 0xbf31720009007823 */ /* 0x000fc80000000008 */
[----:B------:R-:W-:Y:S01]  /*05e0*/  FSETP.GEU.AND P2, PT, R12, -126, PT ;  /* 0xc2fc00000c00780b */ /* 0x000fe20003f4e000 */
[----:B------:R-:W-:-:S04]  /*05f0*/  FFMA R0, R9, -1.428606765330187045e-06, R0 ;  /* 0xb5bfbe8e09007823 */ /* 0x000fc80000000000 */
[----:B------:R-:W-:Y:S01]  /*0600*/  FMUL R10, R0, 1.4426950216293334961 ;  /* 0x3fb8aa3b000a7820 */ /* 0x000fe20000400000 */
[----:B------:R-:W-:-:S05]  /*0610*/  FMUL R0, R7, 0.5 ;  /* 0x3f00000007007820 */ /* 0x000fca0000400000 */
[----:B------:R-:W-:Y:S02]  /*0620*/  MUFU.EX2 R10, R10 ;  /* 0x0000000a000a7308 */ /* 0x000fe40000000800 */
[----:B------:R-:W-:-:S06]  /*0630*/  @!P2 FMUL R12, R12, 0.5 ;  /* 0x3f0000000c0ca820 */ /* 0x000fcc0000400000 */
[----:B------:R-:W1:Y:S08]  /*0640*/  MUFU.EX2 R13, R12 ;  /* 0x0000000c000d7308 */ /* 0x000e700000000800 */
[----:B------:R-:W2:Y:S01]  /*0650*/  FRND.TRUNC R0, R0 ;  /* 0x0000000000007307 */ /* 0x000ea2000020d000 */
[----:B-1----:R-:W-:Y:S01]  /*0660*/  @!P2 FMUL R13, R13, R13 ;  /* 0x0000000d0d0da220 */ /* 0x002fe20000400000 */
[----:B------:R-:W-:-:S03]  /*0670*/  FSETP.GT.AND P2, PT, R8, 105, PT ;  /* 0x42d200000800780b */ /* 0x000fc60003f44000 */
[----:B------:R-:W-:Y:S01]  /*0680*/  FMUL R13, R10, R13 ;  /* 0x0000000d0a0d7220 */ /* 0x000fe20000400000 */
[----:B--2---:R-:W-:-:S04]  /*0690*/  FFMA R8, R0, -2, R7 ;  /* 0xc000000000087823 */ /* 0x004fc80000000007 */
        /* <DEDUP_REMOVED lines=10> */
[----:B------:R-:W1:Y:S02]  /*0740*/  FRND.TRUNC R0, R7 ;  /* 0x0000000700007307 */ /* 0x000e64000020d000 */
[----:B-1----:R-:W-:-:S04]  /*0750*/  FSETP.NEU.AND P1, PT, R0, R7, PT ;  /* 0x000000070000720b */ /* 0x002fc80003f2d000 */
[----:B------:R-:W-:Y:S01]  /*0760*/  FSEL R13, R13, +QNAN , !P1 ;  /* 0x7fffffff0d0d7808 */ /* 0x000fe20004800000 */
[----:B------:R-:W-:Y:S08]  /*0770*/  BRA `(.L_x_29) ;  /* 0x0000000000107947 */ /* 0x000ff00003800000 */
.L_x_28:
[----:B------:R-:W-:Y:S01]  /*0780*/  FSETP.GEU.AND P1, PT, R7, RZ, PT ;  /* 0x000000ff0700720b */ /* 0x000fe20003f2e000 */
[----:B------:R-:W-:-:S05]  /*0790*/  FADD R13, R4, R4 ;  /* 0x00000004040d7221 */ /* 0x000fca0000000000 */
[----:B------:R-:W-:-:S07]  /*07a0*/  SEL R13, R13, RZ, !P3 ;  /* 0x000000ff0d0d7207 */ /* 0x000fce0005800000 */
[----:B------:R-:W-:-:S07]  /*07b0*/  @!P1 LOP3.LUT R13, R13, 0x7f800000, RZ, 0xfc, !PT ;  /* 0x7f8000000d0d9812 */ /* 0x000fce00078efcff */
.L_x_29:
[----:B0-----:R-:W-:Y:S05]  /*07c0*/  BSYNC.RECONVERGENT B0 ;  /* 0x0000000000007941 */ /* 0x001fea0003800200 */
.L_x_27:
        /* <DEDUP_REMOVED lines=15> */
.L_x_33:
[----:B------:R-:W-:Y:S02]  /*08c0*/  FSETP.GEU.AND P2, PT, R7, RZ, PT ;  /* 0x000000ff0700720b */ /* 0x000fe40003f4e000 */
[----:B------:R-:W-:-:S04]  /*08d0*/  FSETP.GT.AND P1, PT, |R4|, 1, PT ;  /* 0x3f8000000400780b */ /* 0x000fc80003f24200 */
[----:B------:R-:W-:Y:S02]  /*08e0*/  SEL R13, RZ, 0x7f800000, !P1 ;  /* 0x7f800000ff0d7807 */ /* 0x000fe40004800000 */
[----:B------:R-:W-:-:S05]  /*08f0*/  FSETP.NEU.AND P1, PT, R4, -1, PT ;  /* 0xbf8000000400780b */ /* 0x000fca0003f2d000 */
[----:B------:R-:W-:-:S04]  /*0900*/  @!P2 LOP3.LUT R13, R13, 0x7f800000, RZ, 0x3c, !PT ;  /* 0x7f8000000d0da812 */ /* 0x000fc800078e3cff */
[----:B------:R-:W-:Y:S01]  /*0910*/  FSEL R13, R13, 1, P1 ;  /* 0x3f8000000d0d7808 */ /* 0x000fe20000800000 */
[----:B------:R-:W-:Y:S06]  /*0920*/  BRA `(.L_x_31) ;  /* 0x0000000000047947 */ /* 0x000fec0003800000 */
.L_x_32:
[----:B------:R-:W-:-:S07]  /*0930*/  FADD R13, R4, R7 ;  /* 0x00000007040d7221 */ /* 0x000fce0000000000 */
.L_x_31:
[----:B------:R-:W-:Y:S05]  /*0940*/  BSYNC.RECONVERGENT B0 ;  /* 0x0000000000007941 */ /* 0x000fea0003800200 */
.L_x_30:
        /* <DEDUP_REMOVED lines=12> */
.L_x_35:
        /* <DEDUP_REMOVED lines=15> */
.L_x_51:


//--------------------- .text._ZN6caffe211PowOpKernelILi1EfffEEvPKT0_PKT1_S4_PT2_i --------------------------
	.section	.text._ZN6caffe211PowOpKernelILi1EfffEEvPKT0_PKT1_S4_PT2_i,"ax",@progbits
	.align	128
        .global         _ZN6caffe211PowOpKernelILi1EfffEEvPKT0_PKT1_S4_PT2_i
        .type           _ZN6caffe211PowOpKernelILi1EfffEEvPKT0_PKT1_S4_PT2_i,@function
        .size           _ZN6caffe211PowOpKernelILi1EfffEEvPKT0_PKT1_S4_PT2_i,(.L_x_52 - _ZN6caffe211PowOpKernelILi1EfffEEvPKT0_PKT1_S4_PT2_i)
        .other          _ZN6caffe211PowOpKernelILi1EfffEEvPKT0_PKT1_S4_PT2_i,@"STO_CUDA_ENTRY STV_DEFAULT"
_ZN6caffe211PowOpKernelILi1EfffEEvPKT0_PKT1_S4_PT2_i:
.text._ZN6caffe211PowOpKernelILi1EfffEEvPKT0_PKT1_S4_PT2_i:
        /* <DEDUP_REMOVED lines=20> */
.L_x_43:
[----:B------:R-:W-:-:S04]  /*0140*/  LEA R10, P1, R2, UR10, 0x2 ;  /* 0x0000000a020a7c11 */ /* 0x000fc8000f8210ff */
[----:B------:R-:W-:-:S05]  /*0150*/  LEA.HI.X R11, R2, UR11, R3, 0x2, P1 ;  /* 0x0000000b020b7c11 */ /* 0x000fca00088f1403 */
[----:B------:R1:W2:Y:S01]  /*0160*/  LDG.E R4, desc[UR6][R10.64] ;  /* 0x000000060a047981 */ /* 0x0002a2000c1e1900 */
[----:B------:R-:W3:Y:S01]  /*0170*/  @P0 LDC.64 R8, c[0x0][0x388] ;  /* 0x0000e200ff080b82 */ /* 0x000ee20000000a00 */
[----:B------:R-:W4:Y:S02]  /*0180*/  LDCU UR4, c[0x0][0x390] ;  /* 0x00007200ff0477ac */ /* 0x000f240008000800 */
[----:B----4-:R-:W-:-:S06]  /*0190*/  MOV R7, UR4 ;  /* 0x0000000400077c02 */ /* 0x010fcc0008000f00 */
[----:B---3--:R3:W4:Y:S01]  /*01a0*/  @P0 LDG.E R7, desc[UR6][R8.64] ;  /* 0x0000000608070981 */ /* 0x008722000c1e1900 */
[----:B-1----:R-:W-:Y:S01]  /*01b0*/  MOV R11, 0x3b18f0fe ;  /* 0x3b18f0fe000b7802 */ /* 0x002fe20000000f00 */
[----:B------:R-:W-:Y:S01]  /*01c0*/  BSSY.RECONVERGENT B0, `(.L_x_36) ;  /* 0x000005e000007945 */ /* 0x000fe20003800200 */
[----:B------:R-:W-:Y:S01]  /*01d0*/  MOV R12, 0x43170000 ;  /* 0x43170000000c7802 */ /* 0x000fe20000000f00 */
        /* <DEDUP_REMOVED lines=12> */
[----:B---3--:R-:W-:Y:S01]  /*02a0*/  FADD R9, R6, R6 ;  /* 0x0000000606097221 */ /* 0x008fe20000000000 */
        /* <DEDUP_REMOVED lines=17> */
[----:B----4-:R-:W-:-:S02]  /*03c0*/  FSETP.GT.AND P1, PT, |R7|, 9.99999979021476795361e+33, PT ;  /* 0x77f684df0700780b */ /* 0x010fc40003f24200 */
        /* <DEDUP_REMOVED lines=57> */
.L_x_37:
[----:B------:R-:W-:Y:S01]  /*0760*/  FSETP.GEU.AND P1, PT, R7, RZ, PT ;  /* 0x000000ff0700720b */ /* 0x000fe20003f2e000 */
[----:B------:R-:W-:-:S05]  /*0770*/  FADD R13, R4, R4 ;  /* 0x00000004040d7221 */ /* 0x000fca0000000000 */
[----:B------:R-:W-:-:S07]  /*0780*/  SEL R13, R13, RZ, !P3 ;  /* 0x000000ff0d0d7207 */ /* 0x000fce0005800000 */
[----:B------:R-:W-:-:S07]  /*0790*/  @!P1 LOP3.LUT R13, R13, 0x7f800000, RZ, 0xfc, !PT ;  /* 0x7f8000000d0d9812 */ /* 0x000fce00078efcff */
.L_x_38:
[----:B0-----:R-:W-:Y:S05]  /*07a0*/  BSYNC.RECONVERGENT B0 ;  /* 0x0000000000007941 */ /* 0x001fea0003800200 */
.L_x_36:
        /* <DEDUP_REMOVED lines=15> */
.L_x_42:
[----:B------:R-:W-:Y:S02]  /*08a0*/  FSETP.GEU.AND P2, PT, R7, RZ, PT ;  /* 0x000000ff0700720b */ /* 0x000fe40003f4e000 */
[----:B------:R-:W-:-:S04]  /*08b0*/  FSETP.GT.AND P1, PT, |R4|, 1, PT ;  /* 0x3f8000000400780b */ /* 0x000fc80003f24200 */
[----:B------:R-:W-:Y:S02]  /*08c0*/  SEL R13, RZ, 0x7f800000, !P1 ;  /* 0x7f800000ff0d7807 */ /* 0x000fe40004800000 */
[----:B------:R-:W-:-:S05]  /*08d0*/  FSETP.NEU.AND P1, PT, R4, -1, PT ;  /* 0xbf8000000400780b */ /* 0x000fca0003f2d000 */
[----:B------:R-:W-:-:S04]  /*08e0*/  @!P2 LOP3.LUT R13, R13, 0x7f800000, RZ, 0x3c, !PT ;  /* 0x7f8000000d0da812 */ /* 0x000fc800078e3cff */
[----:B------:R-:W-:Y:S01]  /*08f0*/  FSEL R13, R13, 1, P1 ;  /* 0x3f8000000d0d7808 */ /* 0x000fe20000800000 */
[----:B------:R-:W-:Y:S06]  /*0900*/  BRA `(.L_x_40) ;  /* 0x0000000000047947 */ /* 0x000fec0003800000 */
.L_x_41:
[----:B------:R-:W-:-:S07]  /*0910*/  FADD R13, R4, R7 ;  /* 0x00000007040d7221 */ /* 0x000fce0000000000 */
.L_x_40:
[----:B------:R-:W-:Y:S05]  /*0920*/  BSYNC.RECONVERGENT B0 ;  /* 0x0000000000007941 */ /* 0x000fea0003800200 */
.L_x_39:
        /* <DEDUP_REMOVED lines=12> */
.L_x_44:
        /* <DEDUP_REMOVED lines=9> */
.L_x_52:


//--------------------- .text._ZN3cub11EmptyKernelIvEEvv --------------------------
	.section	.text._ZN3cub11EmptyKernelIvEEvv,"ax",@progbits
	.align	128
        .global         _ZN3cub11EmptyKernelIvEEvv
        .type           _ZN3cub11EmptyKernelIvEEvv,@function
        .size           _ZN3cub11EmptyKernelIvEEvv,(.L_x_53 - _ZN3cub11EmptyKernelIvEEvv)
        .other          _ZN3cub11EmptyKernelIvEEvv,@"STO_CUDA_ENTRY STV_DEFAULT"
_ZN3cub11EmptyKernelIvEEvv:
.text._ZN3cub11EmptyKernelIvEEvv:
[----:B------:R-:W-:Y:S01]  /*0000*/  LDC R1, c[0x0][0x37c] ;  /* 0x0000df00ff017b82 */ /* 0x000fe20000000800 */
[----:B------:R-:W-:Y:S05]  /*0010*/  EXIT ;  /* 0x000000000000794d */ /* 0x000fea0003800000 */
.L_x_45:
        /* <DEDUP_REMOVED lines=14> */
.L_x_53:


//--------------------- .nv.shared.reserved.0     --------------------------
	.section	.nv.shared.reserved.0,"aw",@nobits
	.weak		__nv_reservedSMEM_offset_0_alias
	.size		__nv_reservedSMEM_offset_0_alias, 0, 64
	.other		__nv_reservedSMEM_offset_0_alias,@"STO_CUDA_RESERVED_SHARED STV_DEFAULT"
__nv_reservedSMEM_offset_0_alias:
	.zero		0
	.zero		64


//--------------------- .nv.global                --------------------------
	.section	.nv.global,"aw",@nobits
	.align	8
.nv.global:
	.type		_ZTVN10__cxxabiv120__si_class_type_infoE,@object
	.size		_ZTVN10__cxxabiv120__si_class_type_infoE,(_ZTTNSt7__cxx1119basic_ostringstreamIcSt11char_traitsIcESaIcEEE - _ZTVN10__cxxabiv120__si_class_type_infoE)
_ZTVN10__cxxabiv120__si_class_type_infoE:
	.zero		8
	.type		_ZTTNSt7__cxx1119basic_ostringstreamIcSt11char_traitsIcESaIcEEE,@object
	.size		_ZTTNSt7__cxx1119basic_ostringstreamIcSt11char_traitsIcESaIcEEE,(_ZTVN10__cxxabiv120__function_type_infoE - _ZTTNSt7__cxx1119basic_ostringstreamIcSt11char_traitsIcESaIcEEE)
_ZTTNSt7__cxx1119basic_ostringstreamIcSt11char_traitsIcESaIcEEE:
	.zero		8
	.type		_ZTVN10__cxxabiv120__function_type_infoE,@object
	.size		_ZTVN10__cxxabiv120__function_type_infoE,(_ZTVN10__cxxabiv117__class_type_infoE - _ZTVN10__cxxabiv120__function_type_infoE)
_ZTVN10__cxxabiv120__function_type_infoE:
	.zero		8
	.type		_ZTVN10__cxxabiv117__class_type_infoE,@object
	.size		_ZTVN10__cxxabiv117__class_type_infoE,(_ZTTSo - _ZTVN10__cxxabiv117__class_type_infoE)
_ZTVN10__cxxabiv117__class_type_infoE:
	.zero		8
	.type		_ZTTSo,@object
	.size		_ZTTSo,(_ZTVN10__cxxabiv119__pointer_type_infoE - _ZTTSo)
_ZTTSo:
	.zero		8
	.type		_ZTVN10__cxxabiv119__pointer_type_infoE,@object
	.size		_ZTVN10__cxxabiv119__pointer_type_infoE,(_ZTVSt9basic_iosIcSt11char_traitsIcEE - _ZTVN10__cxxabiv119__pointer_type_infoE)
_ZTVN10__cxxabiv119__pointer_type_infoE:
	.zero		8
	.type		_ZTVSt9basic_iosIcSt11char_traitsIcEE,@object
	.size		_ZTVSt9basic_iosIcSt11char_traitsIcEE,(_ZTVN3c105ErrorE - _ZTVSt9basic_iosIcSt11char_traitsIcEE)
_ZTVSt9basic_iosIcSt11char_traitsIcEE:
	.zero		32
	.type		_ZTVN3c105ErrorE,@object
	.size		_ZTVN3c105ErrorE,(_ZTVSt15basic_streambufIcSt11char_traitsIcEE - _ZTVN3c105ErrorE)
_ZTVN3c105ErrorE:
	.zero		40
	.type		_ZTVSt15basic_streambufIcSt11char_traitsIcEE,@object
	.size		_ZTVSt15basic_streambufIcSt11char_traitsIcEE,(_ZTVNSt7__cxx1115basic_stringbufIcSt11char_traitsIcESaIcEEE - _ZTVSt15basic_streambufIcSt11char_traitsIcEE)
_ZTVSt15basic_streambufIcSt11char_traitsIcEE:
	.zero		128
	.type		_ZTVNSt7__cxx1115basic_stringbufIcSt11char_traitsIcESaIcEEE,@object
	.size		_ZTVNSt7__cxx1115basic_stringbufIcSt11char_traitsIcESaIcEEE,(_ZTVN6caffe25PowOpINS_11TensorTypesIJfEEENS_11CUDAContextENS_14CudaPowFunctorENS_15SameTypeAsInputEEE - _ZTVNSt7__cxx1115basic_stringbufIcSt11char_traitsIcESaIcEEE)
_ZTVNSt7__cxx1115basic_stringbufIcSt11char_traitsIcESaIcEEE:
	.zero		128
	.type		_ZTVN6caffe25PowOpINS_11TensorTypesIJfEEENS_11CUDAContextENS_14CudaPowFunctorENS_15SameTypeAsInputEEE,@object
	.size		_ZTVN6caffe25PowOpINS_11TensorTypesIJfEEENS_11CUDAContextENS_14CudaPowFunctorENS_15SameTypeAsInputEEE,(_ZTVN6caffe28OperatorINS_11CUDAContextEEE - _ZTVN6caffe25PowOpINS_11TensorTypesIJfEEENS_11CUDAContextENS_14CudaPowFunctorENS_15SameTypeAsInputEEE)
_ZTVN6caffe25PowOpINS_11TensorTypesIJfEEENS_11CUDAContextENS_14CudaPowFunctorENS_15SameTypeAsInputEEE:
	.zero		136
	.type		_ZTVN6caffe28OperatorINS_11CUDAContextEEE,@object
	.size		_ZTVN6caffe28OperatorINS_11CUDAContextEEE,(_ZN63_INTERNAL_41_tmpxft_00006b00_00000000_7_pow_op_cpp1_ii_3a5338cc6thrust6system6detail10sequential3seqE - _ZTVN6caffe28OperatorINS_11CUDAContextEEE)
_ZTVN6caffe28OperatorINS_11CUDAContextEEE:
	.zero		136
	.type		_ZN63_INTERNAL_41_tmpxft_00006b00_00000000_7_pow_op_cpp1_ii_3a5338cc6thrust6system6detail10sequential3seqE,@object
	.size		_ZN63_INTERNAL_41_tmpxft_00006b00_00000000_7_pow_op_cpp1_ii_3a5338cc6thrust6system6detail10sequential3seqE,(.L_9 - _ZN63_INTERNAL_41_tmpxft_00006b00_00000000_7_pow_op_cpp1_ii_3a5338cc6thrust6system6detail10sequential3seqE)
_ZN63_INTERNAL_41_tmpxft_00006b00_00000000_7_pow_op_cpp1_ii_3a5338cc6thrust6system6detail10sequential3seqE:
	.zero		1
.L_9:


//--------------------- .nv.constant0._ZN6caffe219PowBroadcast2KernelIfffEEvPKT_PKT0_PT1_iii --------------------------
	.section	.nv.constant0._ZN6caffe219PowBroadcast2KernelIfffEEvPKT_PKT0_PT1_iii,"a",@progbits
	.sectionflags	@""
	.align	4
.nv.constant0._ZN6caffe219PowBroadcast2KernelIfffEEvPKT_PKT0_PT1_iii:
	.zero		932


//--------------------- .nv.constant0._ZN6caffe218PowBroadcastKernelIfffEEvPKT_PKT0_PT1_ii --------------------------
	.section	.nv.constant0._ZN6caffe218PowBroadcastKernelIfffEEvPKT_PKT0_PT1_ii,"a",@progbits
	.sectionflags	@""
	.align	4
.nv.constant0._ZN6caffe218PowBroadcastKernelIfffEEvPKT_PKT0_PT1_ii:
	.zero		928


//--------------------- .nv.constant0._ZN6caffe211PowOpKernelILi0EfffEEvPKT0_PKT1_S4_PT2_i --------------------------
	.section	.nv.constant0._ZN6caffe211PowOpKernelILi0EfffEEvPKT0_PKT1_S4_PT2_i,"a",@progbits
	.sectionflags	@""
	.align	4
.nv.constant0._ZN6caffe211PowOpKernelILi0EfffEEvPKT0_PKT1_S4_PT2_i:
	.zero		932


//--------------------- .nv.constant0._ZN6caffe211PowOpKernelILi1EfffEEvPKT0_PKT1_S4_PT2_i --------------------------
	.section	.nv.constant0._ZN6caffe211PowOpKernelILi1EfffEEvPKT0_PKT1_S4_PT2_i,"a",@progbits
	.sectionflags	@""
	.align	4
.nv.constant0._ZN6caffe211PowOpKernelILi1EfffEEvPKT0_PKT1_S4_PT2_i:
	.zero		932


//--------------------- .nv.constant0._ZN3cub11EmptyKernelIvEEvv --------------------------
	.section	.nv.constant0._ZN3cub11EmptyKernelIvEEvv,"a",@progbits
	.sectionflags	@""
	.align	4
.nv.constant0._ZN3cub11EmptyKernelIvEEvv:
	.zero		896


//--------------------- SYMBOLS --------------------------

	.type		.nv.reservedSmem.offset0,@object
	.size		.nv.reservedSmem.offset0,0x4
